	.headerflags	@"EF_CUDA_TEXMODE_UNIFIED EF_CUDA_64BIT_ADDRESS EF_CUDA_SM80 EF_CUDA_VIRTUAL_SM(EF_CUDA_SM80)"
	.elftype	@"ET_EXEC"


//--------------------- .nv.info                  --------------------------
	.section	.nv.info,"",@"SHT_CUDA_INFO"
	.align	4


	//----- nvinfo : EIATTR_REGCOUNT
	.align		4
        /*0000*/ 	.byte	0x04, 0x2f
        /*0002*/ 	.short	(.L_1 - .L_0)
	.align		4
.L_0:
        /*0004*/ 	.word	index@(candidate4)
        /*0008*/ 	.word	0x000000a7


	//----- nvinfo : EIATTR_MAX_STACK_SIZE
	.align		4
.L_1:
        /*000c*/ 	.byte	0x04, 0x23
        /*000e*/ 	.short	(.L_3 - .L_2)
	.align		4
.L_2:
        /*0010*/ 	.word	index@(candidate4)
        /*0014*/ 	.word	0x00000000


	//----- nvinfo : EIATTR_MIN_STACK_SIZE
	.align		4
.L_3:
        /*0018*/ 	.byte	0x04, 0x12
        /*001a*/ 	.short	(.L_5 - .L_4)
	.align		4
.L_4:
        /*001c*/ 	.word	index@(candidate4)
        /*0020*/ 	.word	0x00000000


	//----- nvinfo : EIATTR_FRAME_SIZE
	.align		4
.L_5:
        /*0024*/ 	.byte	0x04, 0x11
        /*0026*/ 	.short	(.L_7 - .L_6)
	.align		4
.L_6:
        /*0028*/ 	.word	index@(candidate4)
        /*002c*/ 	.word	0x00000000
.L_7:


//--------------------- .nv.info.candidate4       --------------------------
	.section	.nv.info.candidate4,"",@"SHT_CUDA_INFO"
	.align	4


	//----- nvinfo : EIATTR_CUDA_API_VERSION
	.align		4
        /*0000*/ 	.byte	0x04, 0x37
        /*0002*/ 	.short	(.L_9 - .L_8)
.L_8:
        /*0004*/ 	.word	0x00000075


	//----- nvinfo : EIATTR_SW2861232_WAR
	.align		4
.L_9:
        /*0008*/ 	.byte	0x01, 0x35
	.zero		2


	//----- nvinfo : EIATTR_PARAM_CBANK
	.align		4
        /*000c*/ 	.byte	0x04, 0x0a
        /*000e*/ 	.short	(.L_11 - .L_10)
	.align		4
.L_10:
        /*0010*/ 	.word	index@(.nv.constant0.candidate4)
        /*0014*/ 	.short	0x0160
        /*0016*/ 	.short	0x0018


	//----- nvinfo : EIATTR_CBANK_PARAM_SIZE
	.align		4
.L_11:
        /*0018*/ 	.byte	0x03, 0x19
        /*001a*/ 	.short	0x0018


	//----- nvinfo : EIATTR_KPARAM_INFO
	.align		4
        /*001c*/ 	.byte	0x04, 0x17
        /*001e*/ 	.short	(.L_13 - .L_12)
.L_12:
        /*0020*/ 	.word	0x00000000
        /*0024*/ 	.short	0x0002
        /*0026*/ 	.short	0x0010
        /*0028*/ 	.byte	0x00, 0xf0, 0x21, 0x00


	//----- nvinfo : EIATTR_KPARAM_INFO
	.align		4
.L_13:
        /*002c*/ 	.byte	0x04, 0x17
        /*002e*/ 	.short	(.L_15 - .L_14)
.L_14:
        /*0030*/ 	.word	0x00000000
        /*0034*/ 	.short	0x0001
        /*0036*/ 	.short	0x0008
        /*0038*/ 	.byte	0x00, 0xf0, 0x21, 0x00


	//----- nvinfo : EIATTR_KPARAM_INFO
	.align		4
.L_15:
        /*003c*/ 	.byte	0x04, 0x17
        /*003e*/ 	.short	(.L_17 - .L_16)
.L_16:
        /*0040*/ 	.word	0x00000000
        /*0044*/ 	.short	0x0000
        /*0046*/ 	.short	0x0000
        /*0048*/ 	.byte	0x00, 0xf0, 0x21, 0x00


	//----- nvinfo : EIATTR_MAXREG_COUNT
	.align		4
.L_17:
        /*004c*/ 	.byte	0x03, 0x1b
        /*004e*/ 	.short	0x00ff


	//----- nvinfo : EIATTR_EXIT_INSTR_OFFSETS
	.align		4
        /*0050*/ 	.byte	0x04, 0x1c
        /*0052*/ 	.short	(.L_19 - .L_18)


	//   ....[0]....
.L_18:
        /*0054*/ 	.word	0x00005850


	//----- nvinfo : EIATTR_MAX_THREADS
	.align		4
.L_19:
        /*0058*/ 	.byte	0x04, 0x05
        /*005a*/ 	.short	(.L_21 - .L_20)
.L_20:
        /*005c*/ 	.word	0x00000080
        /*0060*/ 	.word	0x00000001
        /*0064*/ 	.word	0x00000001
.L_21:


//--------------------- .nv.rel.action            --------------------------
	.section	.nv.rel.action,"",@"SHT_CUDA_RELOCINFO"
	.align	8
	.sectionentsize	8
        /*0000*/ 	.byte	0x4b, 0x00, 0x00, 0x00, 0x00, 0x00, 0x00, 0x00, 0x00, 0x02, 0x02, 0x08, 0x10, 0x0a, 0x2f, 0x22
        /* <DEDUP_REMOVED lines=13> */


//--------------------- .nv.constant0.candidate4  --------------------------
	.section	.nv.constant0.candidate4,"a",@progbits
	.align	4
.nv.constant0.candidate4:
	.zero		376


//--------------------- .text.candidate4          --------------------------
	.section	.text.candidate4,"ax",@progbits
	.sectionflags	@"SHF_BARRIERS=1"
	.sectioninfo	@"SHI_REGISTERS=167"
	.align	128
        .global         candidate4
        .type           candidate4,@function
        .size           candidate4,(.L_x_3 - candidate4)
        .other          candidate4,@"STO_CUDA_ENTRY STV_DEFAULT"
candidate4:
.text.candidate4:
[----:B------:R-:W-:-:S02]  /*0000*/  MOV R1, c[0x0][0x28] ;  /* 0x00000a0000017a02 */ /* 0x000fc40000000f00 */
[----:B------:R-:W0:Y:S01]  /*0010*/  S2R R5, SR_CTAID.X ;  /* 0x0000000000057919 */ /* 0x000e220000002500 */
[----:B------:R-:W-:Y:S01]  /*0020*/  HFMA2.MMA R4, -RZ, RZ, 0, 0 ;  /* 0x00000000ff047435 */ /* 0x000fe200000001ff */
[----:B------:R-:W-:Y:S01]  /*0030*/  CS2R R100, SRZ ;  /* 0x0000000000647805 */ /* 0x000fe2000001ff00 */
[----:B------:R-:W-:Y:S01]  /*0040*/  HFMA2.MMA R127, -RZ, RZ, 0, 0 ;  /* 0x00000000ff7f7435 */ /* 0x000fe200000001ff */
[----:B------:R-:W1:Y:S01]  /*0050*/  S2R R0, SR_TID.X ;  /* 0x0000000000007919 */ /* 0x000e620000002100 */
[----:B------:R-:W-:Y:S01]  /*0060*/  HFMA2.MMA R109, -RZ, RZ, 0, 0 ;  /* 0x00000000ff6d7435 */ /* 0x000fe200000001ff */
[----:B------:R-:W-:Y:S01]  /*0070*/  CS2R R92, SRZ ;  /* 0x00000000005c7805 */ /* 0x000fe2000001ff00 */
[----:B------:R-:W-:Y:S01]  /*0080*/  HFMA2.MMA R123, -RZ, RZ, 0, 0 ;  /* 0x00000000ff7b7435 */ /* 0x000fe200000001ff */
[----:B------:R-:W-:Y:S01]  /*0090*/  CS2R R88, SRZ ;  /* 0x0000000000587805 */ /* 0x000fe2000001ff00 */
[----:B------:R-:W-:Y:S01]  /*00a0*/  HFMA2.MMA R107, -RZ, RZ, 0, 0 ;  /* 0x00000000ff6b7435 */ /* 0x000fe200000001ff */
[----:B------:R-:W-:Y:S01]  /*00b0*/  CS2R R82, SRZ ;  /* 0x0000000000527805 */ /* 0x000fe2000001ff00 */
[----:B------:R-:W-:Y:S01]  /*00c0*/  HFMA2.MMA R35, -RZ, RZ, 0, 0 ;  /* 0x00000000ff237435 */ /* 0x000fe200000001ff */
[----:B------:R-:W-:Y:S01]  /*00d0*/  CS2R R80, SRZ ;  /* 0x0000000000507805 */ /* 0x000fe2000001ff00 */
[----:B------:R-:W-:Y:S01]  /*00e0*/  HFMA2.MMA R121, -RZ, RZ, 0, 0 ;  /* 0x00000000ff797435 */ /* 0x000fe200000001ff */
[----:B------:R-:W-:Y:S01]  /*00f0*/  MOV R117, RZ ;  /* 0x000000ff00757202 */ /* 0x000fe20000000f00 */
        /* <DEDUP_REMOVED lines=9> */
[----:B0-----:R-:W-:Y:S01]  /*0190*/  IMAD.HI R2, R5, -0x6db6db6d, R4 ;  /* 0x9249249305027827 */ /* 0x001fe200078e0204 */
[----:B------:R-:W-:Y:S01]  /*01a0*/  CS2R R102, SRZ ;  /* 0x0000000000667805 */ /* 0x000fe2000001ff00 */
[----:B------:R-:W-:Y:S01]  /*01b0*/  CS2R R98, SRZ ;  /* 0x0000000000627805 */ /* 0x000fe2000001ff00 */
[----:B------:R-:W-:Y:S01]  /*01c0*/  CS2R R90, SRZ ;  /* 0x00000000005a7805 */ /* 0x000fe2000001ff00 */
[----:B-1----:R-:W-:Y:S01]  /*01d0*/  SHF.R.S32.HI R6, RZ, 0x4, R0 ;  /* 0x00000004ff067819 */ /* 0x002fe20000011400 */
[----:B------:R-:W-:Y:S01]  /*01e0*/  CS2R R78, SRZ ;  /* 0x00000000004e7805 */ /* 0x000fe2000001ff00 */
[----:B------:R-:W-:Y:S01]  /*01f0*/  SHF.R.U32.HI R3, RZ, 0x1f, R2 ;  /* 0x0000001fff037819 */ /* 0x000fe20000011602 */
[----:B------:R-:W-:Y:S01]  /*0200*/  CS2R R76, SRZ ;  /* 0x00000000004c7805 */ /* 0x000fe2000001ff00 */
[----:B------:R-:W-:Y:S01]  /*0210*/  SHF.L.U32 R9, R6, 0x5, RZ ;  /* 0x0000000506097819 */ /* 0x000fe200000006ff */
[----:B------:R-:W-:Y:S01]  /*0220*/  CS2R R70, SRZ ;  /* 0x0000000000467805 */ /* 0x000fe2000001ff00 */
[----:B------:R-:W-:Y:S01]  /*0230*/  LEA.HI.SX32 R4, R2, R3, 0x1e ;  /* 0x0000000302047211 */ /* 0x000fe200078ff2ff */
[----:B------:R-:W-:Y:S01]  /*0240*/  CS2R R66, SRZ ;  /* 0x0000000000427805 */ /* 0x000fe2000001ff00 */
[C---:B------:R-:W-:Y:S01]  /*0250*/  LOP3.LUT R2, R0.reuse, 0xf, RZ, 0xc0, !PT ;  /* 0x0000000f00027812 */ /* 0x040fe200078ec0ff */
[----:B------:R-:W-:Y:S01]  /*0260*/  CS2R R96, SRZ ;  /* 0x0000000000607805 */ /* 0x000fe2000001ff00 */
[----:B------:R-:W-:Y:S01]  /*0270*/  LOP3.LUT R8, R0, 0x7, RZ, 0xc0, !PT ;  /* 0x0000000700087812 */ /* 0x000fe200078ec0ff */
[C---:B------:R-:W-:Y:S01]  /*0280*/  IMAD R3, R4.reuse, 0x380, RZ ;  /* 0x0000038004037824 */ /* 0x040fe200078e02ff */
[----:B------:R-:W-:Y:S01]  /*0290*/  LOP3.LUT R2, R9, 0xffffffe0, R2, 0xe2, !PT ;  /* 0xffffffe009027812 */ /* 0x000fe200078ee202 */
[----:B------:R-:W-:Y:S01]  /*02a0*/  IMAD R4, R4, -0x7, R5 ;  /* 0xfffffff904047824 */ /* 0x000fe200078e0205 */
[----:B------:R-:W-:Y:S01]  /*02b0*/  SHF.L.U32 R9, R0, 0x5, RZ ;  /* 0x0000000500097819 */ /* 0x000fe200000006ff */
[----:B------:R-:W-:Y:S01]  /*02c0*/  CS2R R94, SRZ ;  /* 0x00000000005e7805 */ /* 0x000fe2000001ff00 */
[----:B------:R-:W-:Y:S01]  /*02d0*/  LOP3.LUT R7, R3, 0xf, R0, 0xf8, !PT ;  /* 0x0000000f03077812 */ /* 0x000fe200078ef800 */
[----:B------:R-:W-:Y:S01]  /*02e0*/  CS2R R14, SRZ ;  /* 0x00000000000e7805 */ /* 0x000fe2000001ff00 */
[----:B------:R-:W-:Y:S01]  /*02f0*/  MOV R115, RZ ;  /* 0x000000ff00737202 */ /* 0x000fe20000000f00 */
[----:B------:R-:W-:Y:S01]  /*0300*/  CS2R R72, SRZ ;  /* 0x0000000000487805 */ /* 0x000fe2000001ff00 */
[----:B------:R-:W-:Y:S01]  /*0310*/  MOV R59, RZ ;  /* 0x000000ff003b7202 */ /* 0x000fe20000000f00 */
[----:B------:R-:W-:Y:S01]  /*0320*/  IMAD R5, R6, 0x70, R7 ;  /* 0x0000007006057824 */ /* 0x000fe200078e0207 */
[----:B------:R-:W-:Y:S01]  /*0330*/  LOP3.LUT R6, R0, 0x1f, RZ, 0xc0, !PT ;  /* 0x0000001f00067812 */ /* 0x000fe200078ec0ff */
[----:B------:R-:W-:Y:S01]  /*0340*/  CS2R R62, SRZ ;  /* 0x00000000003e7805 */ /* 0x000fe2000001ff00 */
[----:B------:R-:W-:Y:S01]  /*0350*/  MOV R7, RZ ;  /* 0x000000ff00077202 */ /* 0x000fe20000000f00 */
[----:B------:R-:W-:Y:S01]  /*0360*/  CS2R R84, SRZ ;  /* 0x0000000000547805 */ /* 0x000fe2000001ff00 */
[----:B------:R-:W-:Y:S01]  /*0370*/  SHF.R.U32.HI R6, RZ, 0x3, R6 ;  /* 0x00000003ff067819 */ /* 0x000fe20000011606 */
[----:B------:R-:W-:Y:S01]  /*0380*/  ULDC.64 UR4, c[0x0][0x118] ;  /* 0x0000460000047ab9 */ /* 0x000fe20000000a00 */
[----:B------:R-:W-:-:S02]  /*0390*/  MOV R19, RZ ;  /* 0x000000ff00137202 */ /* 0x000fc40000000f00 */
[----:B------:R-:W-:Y:S02]  /*03a0*/  SHF.L.U32 R17, R6, 0x4, RZ ;  /* 0x0000000406117819 */ /* 0x000fe400000006ff */
[----:B------:R-:W-:Y:S02]  /*03b0*/  MOV R113, RZ ;  /* 0x000000ff00717202 */ /* 0x000fe40000000f00 */
[----:B------:R-:W-:Y:S02]  /*03c0*/  MOV R31, RZ ;  /* 0x000000ff001f7202 */ /* 0x000fe40000000f00 */
[----:B------:R-:W-:Y:S02]  /*03d0*/  MOV R13, RZ ;  /* 0x000000ff000d7202 */ /* 0x000fe40000000f00 */
[----:B------:R-:W-:Y:S02]  /*03e0*/  MOV R125, RZ ;  /* 0x000000ff007d7202 */ /* 0x000fe40000000f00 */
[----:B------:R-:W-:-:S02]  /*03f0*/  MOV R111, RZ ;  /* 0x000000ff006f7202 */ /* 0x000fc40000000f00 */
[----:B------:R-:W-:Y:S02]  /*0400*/  MOV R23, RZ ;  /* 0x000000ff00177202 */ /* 0x000fe40000000f00 */
[----:B------:R-:W-:Y:S02]  /*0410*/  LOP3.LUT R9, R9, 0xfffffc00, RZ, 0xc0, !PT ;  /* 0xfffffc0009097812 */ /* 0x000fe400078ec0ff */
[----:B------:R-:W-:Y:S02]  /*0420*/  LOP3.LUT R10, R17, 0xfffffff0, R8, 0xe2, !PT ;  /* 0xfffffff0110a7812 */ /* 0x000fe400078ee208 */
[----:B------:R-:W-:-:S04]  /*0430*/  LEA R12, R4, R5, 0x4 ;  /* 0x00000005040c7211 */ /* 0x000fc800078e20ff */
.L_x_1:
[----:B------:R-:W-:Y:S01]  /*0440*/  MOV R5, 0x4 ;  /* 0x0000000400057802 */ /* 0x000fe20000000f00 */
[C---:B------:R-:W-:Y:S01]  /*0450*/  IMAD R20, R7.reuse, 0x31000, R12 ;  /* 0x0003100007147824 */ /* 0x040fe200078e020c */
[----:B------:R-:W-:Y:S01]  /*0460*/  LEA R16, R7, R2, 0x4 ;  /* 0x0000000207107211 */ /* 0x000fe200078e20ff */
[----:B------:R-:W-:Y:S06]  /*0470*/  BAR.SYNC 0x0 ;  /* 0x0000000000007b1d */ /* 0x000fec0000000000 */
[----:B------:R-:W-:-:S04]  /*0480*/  IMAD.WIDE R20, R20, R5, c[0x0][0x160] ;  /* 0x0000580014147625 */ /* 0x000fc800078e0205 */
[----:B------:R-:W-:Y:S01]  /*0490*/  IMAD.WIDE R16, R16, R5, c[0x0][0x168] ;  /* 0x00005a0010107625 */ /* 0x000fe200078e0205 */
[----:B------:R-:W2:Y:S04]  /*04a0*/  LDG.E.CONSTANT R25, [R20.64] ;  /* 0x0000000414197981 */ /* 0x000ea8000c1e9900 */
[----:B------:R-:W3:Y:S04]  /*04b0*/  LDG.E.CONSTANT R29, [R20.64+0xc400] ;  /* 0x00c40004141d7981 */ /* 0x000ee8000c1e9900 */
[----:B------:R-:W4:Y:S04]  /*04c0*/  LDG.E.CONSTANT R33, [R20.64+0x18800] ;  /* 0x0188000414217981 */ /* 0x000f28000c1e9900 */
[----:B------:R-:W5:Y:S04]  /*04d0*/  LDG.E.CONSTANT R37, [R20.64+0x24c00] ;  /* 0x024c000414257981 */ /* 0x000f68000c1e9900 */
        /* <DEDUP_REMOVED lines=12> */
[----:B------:R-:W5:Y:S04]  /*05a0*/  LDG.E.CONSTANT R131, [R16.64] ;  /* 0x0000000410837981 */ /* 0x000f68000c1e9900 */
[----:B------:R-:W5:Y:S04]  /*05b0*/  LDG.E.CONSTANT R133, [R16.64+0x400] ;  /* 0x0004000410857981 */ /* 0x000f68000c1e9900 */
[----:B------:R-:W5:Y:S04]  /*05c0*/  LDG.E.CONSTANT R135, [R16.64+0x800] ;  /* 0x0008000410877981 */ /* 0x000f68000c1e9900 */
[----:B------:R-:W5:Y:S04]  /*05d0*/  LDG.E.CONSTANT R137, [R16.64+0xc00] ;  /* 0x000c000410897981 */ /* 0x000f68000c1e9900 */
[----:B------:R-:W5:Y:S04]  /*05e0*/  LDG.E.CONSTANT R139, [R16.64+0x1000] ;  /* 0x00100004108b7981 */ /* 0x000f68000c1e9900 */
[----:B------:R-:W5:Y:S04]  /*05f0*/  LDG.E.CONSTANT R141, [R16.64+0x1400] ;  /* 0x00140004108d7981 */ /* 0x000f68000c1e9900 */
[----:B------:R-:W5:Y:S04]  /*0600*/  LDG.E.CONSTANT R143, [R16.64+0x1800] ;  /* 0x00180004108f7981 */ /* 0x000f68000c1e9900 */
[----:B------:R-:W5:Y:S01]  /*0610*/  LDG.E.CONSTANT R145, [R16.64+0x1c00] ;  /* 0x001c000410917981 */ /* 0x000f62000c1e9900 */
[----:B------:R-:W-:-:S04]  /*0620*/  IADD3 R7, R7, 0x1, RZ ;  /* 0x0000000107077810 */ /* 0x000fc80007ffe0ff */
[----:B------:R-:W-:Y:S01]  /*0630*/  ISETP.GE.U32.AND P0, PT, R7, 0x2, PT ;  /* 0x000000020700780c */ /* 0x000fe20003f06070 */
[----:B--2---:R-:W-:Y:S04]  /*0640*/  STS [R0.X4], R25 ;  /* 0x0000001900007388 */ /* 0x004fe80000004800 */
[----:B---3--:R-:W-:Y:S04]  /*0650*/  STS [R0.X4+0x200], R29 ;  /* 0x0002001d00007388 */ /* 0x008fe80000004800 */
[----:B----4-:R-:W-:Y:S04]  /*0660*/  STS [R0.X4+0x400], R33 ;  /* 0x0004002100007388 */ /* 0x010fe80000004800 */
[----:B-----5:R-:W-:Y:S04]  /*0670*/  STS [R0.X4+0x600], R37 ;  /* 0x0006002500007388 */ /* 0x020fe80000004800 */
[----:B------:R-:W-:Y:S04]  /*0680*/  STS [R0.X4+0x800], R39 ;  /* 0x0008002700007388 */ /* 0x000fe80000004800 */
        /* <DEDUP_REMOVED lines=19> */
[----:B------:R-:W-:Y:S06]  /*07c0*/  BAR.SYNC 0x0 ;  /* 0x0000000000007b1d */ /* 0x000fec0000000000 */
[----:B------:R-:W-:Y:S04]  /*07d0*/  LDS.128 R36, [R9+0x2000] ;  /* 0x0020000009247984 */ /* 0x000fe80000000c00 */
[----:B------:R-:W0:Y:S04]  /*07e0*/  LDS R122, [R10.X4+0x100] ;  /* 0x000100000a7a7984 */ /* 0x000e280000004800 */
[----:B------:R-:W1:Y:S04]  /*07f0*/  LDS R126, [R10.X4] ;  /* 0x000000000a7e7984 */ /* 0x000e680000004800 */
[----:B------:R-:W2:Y:S04]  /*0800*/  LDS R124, [R10.X4+0x20] ;  /* 0x000020000a7c7984 */ /* 0x000ea80000004800 */
[----:B------:R-:W3:Y:S04]  /*0810*/  LDS R120, [R10.X4+0x120] ;  /* 0x000120000a787984 */ /* 0x000ee80000004800 */
[----:B------:R-:W4:Y:S04]  /*0820*/  LDS R114, [R10.X4+0x300] ;  /* 0x000300000a727984 */ /* 0x000f280000004800 */
[----:B------:R-:W5:Y:S04]  /*0830*/  LDS R118, [R10.X4+0x200] ;  /* 0x000200000a767984 */ /* 0x000f680000004800 */
[----:B------:R-:W5:Y:S04]  /*0840*/  LDS R116, [R10.X4+0x220] ;  /* 0x000220000a747984 */ /* 0x000f680000004800 */
[----:B------:R-:W5:Y:S04]  /*0850*/  LDS R112, [R10.X4+0x320] ;  /* 0x000320000a707984 */ /* 0x000f680000004800 */
[----:B------:R-:W5:Y:S04]  /*0860*/  LDS R106, [R10.X4+0x500] ;  /* 0x000500000a6a7984 */ /* 0x000f680000004800 */
[----:B------:R-:W5:Y:S01]  /*0870*/  LDS.128 R40, [R9+0x2040] ;  /* 0x0020400009287984 */ /* 0x000f620000000c00 */
[----:B0-----:R-:W-:-:S03]  /*0880*/  FFMA R19, R36, R122, R19 ;  /* 0x0000007a24137223 */ /* 0x001fc60000000013 */
[----:B------:R-:W0:Y:S01]  /*0890*/  LDS.128 R48, [R9+0x20c0] ;  /* 0x0020c00009307984 */ /* 0x000e220000000c00 */
[----:B-1----:R-:W-:-:S03]  /*08a0*/  FFMA R23, R36, R126, R23 ;  /* 0x0000007e24177223 */ /* 0x002fc60000000017 */
[----:B------:R-:W1:Y:S01]  /*08b0*/  LDS.128 R44, [R9+0x2080] ;  /* 0x00208000092c7984 */ /* 0x000e620000000c00 */
[----:B--2---:R-:W-:-:S03]  /*08c0*/  FFMA R27, R36, R124, R27 ;  /* 0x0000007c241b7223 */ /* 0x004fc6000000001b */
[----:B------:R-:W2:Y:S01]  /*08d0*/  LDS R108, [R10.X4+0x420] ;  /* 0x000420000a6c7984 */ /* 0x000ea20000004800 */
[----:B---3--:R-:W-:-:S03]  /*08e0*/  FFMA R36, R36, R120, R83 ;  /* 0x0000007824247223 */ /* 0x008fc60000000053 */
[----:B------:R-:W3:Y:S01]  /*08f0*/  LDS R110, [R10.X4+0x400] ;  /* 0x000400000a6e7984 */ /* 0x000ee20000004800 */
[----:B----4-:R-:W-:-:S03]  /*0900*/  FFMA R19, R114, R37, R19 ;  /* 0x0000002572137223 */ /* 0x010fc60000000013 */
[----:B------:R-:W-:Y:S01]  /*0910*/  LDS R104, [R10.X4+0x520] ;  /* 0x000520000a687984 */ /* 0x000fe20000004800 */
[-C--:B-----5:R-:W-:Y:S02]  /*0920*/  FFMA R23, R118, R37.reuse, R23 ;  /* 0x0000002576177223 */ /* 0x0a0fe40000000017 */
[-C--:B------:R-:W-:Y:S02]  /*0930*/  FFMA R27, R116, R37.reuse, R27 ;  /* 0x00000025741b7223 */ /* 0x080fe4000000001b */
[----:B------:R-:W-:Y:S02]  /*0940*/  FFMA R37, R112, R37, R36 ;  /* 0x0000002570257223 */ /* 0x000fe40000000024 */
[----:B------:R-:W-:Y:S02]  /*0950*/  FFMA R36, R106, R38, R19 ;  /* 0x000000266a247223 */ /* 0x000fe40000000013 */
[----:B------:R-:W4:Y:S01]  /*0960*/  LDS.128 R16, [R9+0x2100] ;  /* 0x0021000009107984 */ /* 0x000f220000000c00 */
[----:B------:R-:W-:-:S02]  /*0970*/  FFMA R31, R124, R40, R31 ;  /* 0x000000287c1f7223 */ /* 0x000fc4000000001f */
[----:B------:R-:W-:Y:S02]  /*0980*/  FFMA R35, R122, R40, R35 ;  /* 0x000000287a237223 */ /* 0x000fe40000000023 */
[----:B------:R-:W-:Y:S02]  /*0990*/  FFMA R31, R116, R41, R31 ;  /* 0x00000029741f7223 */ /* 0x000fe4000000001f */
[-C--:B0-----:R-:W-:Y:S02]  /*09a0*/  FFMA R67, R122, R48.reuse, R67 ;  /* 0x000000307a437223 */ /* 0x081fe40000000043 */
[-C--:B------:R-:W-:Y:S02]  /*09b0*/  FFMA R66, R126, R48.reuse, R66 ;  /* 0x000000307e427223 */ /* 0x080fe40000000042 */
[C---:B------:R-:W-:Y:S02]  /*09c0*/  FFMA R68, R124.reuse, R48, R68 ;  /* 0x000000307c447223 */ /* 0x040fe40000000044 */
[----:B-1----:R-:W-:-:S02]  /*09d0*/  FFMA R62, R124, R44, R62 ;  /* 0x0000002c7c3e7223 */ /* 0x002fc4000000003e */
[----:B------:R-:W-:Y:S02]  /*09e0*/  FFMA R48, R120, R48, R69 ;  /* 0x0000003078307223 */ /* 0x000fe40000000045 */
[-C--:B------:R-:W-:Y:S02]  /*09f0*/  FFMA R67, R114, R49.reuse, R67 ;  /* 0x0000003172437223 */ /* 0x080fe40000000043 */
[----:B--2---:R-:W-:Y:S02]  /*0a00*/  FFMA R132, R108, R42, R31 ;  /* 0x0000002a6c847223 */ /* 0x004fe4000000001f */
[-C--:B------:R-:W-:Y:S02]  /*0a10*/  FFMA R29, R118, R49.reuse, R66 ;  /* 0x00000031761d7223 */ /* 0x080fe40000000042 */
[----:B------:R-:W-:Y:S02]  /*0a20*/  FFMA R31, R116, R49, R68 ;  /* 0x00000031741f7223 */ /* 0x000fe40000000044 */
[----:B------:R-:W-:-:S02]  /*0a30*/  FFMA R63, R126, R44, R63 ;  /* 0x0000002c7e3f7223 */ /* 0x000fc4000000003f */
[-C--:B------:R-:W-:Y:S02]  /*0a40*/  FFMA R59, R122, R44.reuse, R59 ;  /* 0x0000002c7a3b7223 */ /* 0x080fe4000000003b */
[----:B------:R-:W-:Y:S02]  /*0a50*/  FFMA R25, R116, R45, R62 ;  /* 0x0000002d74197223 */ /* 0x000fe4000000003e */
[----:B------:R-:W-:Y:S02]  /*0a60*/  FFMA R49, R112, R49, R48 ;  /* 0x0000003170317223 */ /* 0x000fe40000000030 */
[----:B------:R-:W-:Y:S02]  /*0a70*/  FFMA R44, R120, R44, R64 ;  /* 0x0000002c782c7223 */ /* 0x000fe40000000040 */
[----:B------:R-:W-:Y:S02]  /*0a80*/  FFMA R48, R106, R50, R67 ;  /* 0x000000326a307223 */ /* 0x000fe40000000043 */
[----:B------:R-:W0:Y:S01]  /*0a90*/  LDS.128 R64, [R9+0x2300] ;  /* 0x0023000009407984 */ /* 0x000e220000000c00 */
[----:B---3--:R-:W-:-:S02]  /*0aa0*/  FFMA R130, R110, R38, R23 ;  /* 0x000000266e827223 */ /* 0x008fc40000000017 */
[C---:B----4-:R-:W-:Y:S01]  /*0ab0*/  FFMA R70, R126.reuse, R16, R70 ;  /* 0x000000107e467223 */ /* 0x050fe20000000046 */
[----:B------:R-:W1:Y:S01]  /*0ac0*/  LDS.128 R20, [R9+0x2140] ;  /* 0x0021400009147984 */ /* 0x000e620000000c00 */
[----:B------:R-:W-:Y:S02]  /*0ad0*/  FFMA R55, R126, R40, R55 ;  /* 0x000000287e377223 */ /* 0x000fe40000000037 */
[----:B------:R-:W-:Y:S02]  /*0ae0*/  FFMA R128, R108, R38, R27 ;  /* 0x000000266c807223 */ /* 0x000fe4000000001b */
[----:B------:R-:W-:Y:S02]  /*0af0*/  FFMA R40, R120, R40, R87 ;  /* 0x0000002878287223 */ /* 0x000fe40000000057 */
[C---:B------:R-:W-:Y:S02]  /*0b00*/  FFMA R35, R114.reuse, R41, R35 ;  /* 0x0000002972237223 */ /* 0x040fe40000000023 */
[----:B------:R-:W-:-:S02]  /*0b10*/  FFMA R59, R114, R45, R59 ;  /* 0x0000002d723b7223 */ /* 0x000fc4000000003b */
[----:B------:R-:W-:Y:S02]  /*0b20*/  FFMA R136, R108, R46, R25 ;  /* 0x0000002e6c887223 */ /* 0x000fe40000000019 */
[C---:B------:R-:W-:Y:S01]  /*0b30*/  FFMA R33, R118.reuse, R17, R70 ;  /* 0x0000001176217223 */ /* 0x040fe20000000046 */
[----:B------:R-:W2:Y:S01]  /*0b40*/  LDS.128 R24, [R9+0x2180] ;  /* 0x0021800009187984 */ /* 0x000ea20000000c00 */
[C---:B------:R-:W-:Y:S02]  /*0b50*/  FFMA R55, R118.reuse, R41, R55 ;  /* 0x0000002976377223 */ /* 0x040fe40000000037 */
[----:B------:R-:W-:Y:S02]  /*0b60*/  FFMA R63, R118, R45, R63 ;  /* 0x0000002d763f7223 */ /* 0x000fe4000000003f */
[C---:B------:R-:W-:Y:S02]  /*0b70*/  FFMA R41, R112.reuse, R41, R40 ;  /* 0x0000002970297223 */ /* 0x040fe40000000028 */
[----:B------:R-:W-:-:S02]  /*0b80*/  FFMA R45, R112, R45, R44 ;  /* 0x0000002d702d7223 */ /* 0x000fc4000000002c */
[C---:B------:R-:W-:Y:S02]  /*0b90*/  FFMA R40, R106.reuse, R42, R35 ;  /* 0x0000002a6a287223 */ /* 0x040fe40000000023 */
[----:B------:R-:W-:Y:S02]  /*0ba0*/  FFMA R44, R106, R46, R59 ;  /* 0x0000002e6a2c7223 */ /* 0x000fe4000000003b */
[C---:B------:R-:W-:Y:S01]  /*0bb0*/  FFMA R146, R110.reuse, R18, R33 ;  /* 0x000000126e927223 */ /* 0x040fe20000000021 */
[----:B------:R-:W-:Y:S01]  /*0bc0*/  LDS.128 R56, [R9+0x2280] ;  /* 0x0022800009387984 */ /* 0x000fe20000000c00 */
[C---:B------:R-:W-:Y:S02]  /*0bd0*/  FFMA R138, R110.reuse, R46, R63 ;  /* 0x0000002e6e8a7223 */ /* 0x040fe4000000003f */
[-C--:B------:R-:W-:Y:S01]  /*0be0*/  FFMA R142, R110, R50.reuse, R29 ;  /* 0x000000326e8e7223 */ /* 0x080fe2000000001d */
[----:B------:R-:W3:Y:S01]  /*0bf0*/  LDS.128 R32, [R9+0x2200] ;  /* 0x0022000009207984 */ /* 0x000ee20000000c00 */
[----:B------:R-:W-:-:S02]  /*0c00*/  FFMA R140, R108, R50, R31 ;  /* 0x000000326c8c7223 */ /* 0x000fc4000000001f */
[----:B------:R-:W-:Y:S01]  /*0c10*/  FFMA R134, R110, R42, R55 ;  /* 0x0000002a6e867223 */ /* 0x000fe20000000037 */
[----:B------:R-:W4:Y:S01]  /*0c20*/  LDS.128 R60, [R9+0x22c0] ;  /* 0x0022c000093c7984 */ /* 0x000f220000000c00 */
[-C--:B------:R-:W-:Y:S02]  /*0c30*/  FFMA R73, R124, R16.reuse, R73 ;  /* 0x000000107c497223 */ /* 0x080fe40000000049 */
[-C--:B------:R-:W-:Y:S01]  /*0c40*/  FFMA R71, R122, R16.reuse, R71 ;  /* 0x000000107a477223 */ /* 0x080fe20000000047 */
[----:B------:R-:W5:Y:S01]  /*0c50*/  LDS.128 R28, [R9+0x21c0] ;  /* 0x0021c000091c7984 */ /* 0x000f620000000c00 */
[----:B------:R-:W-:Y:S02]  /*0c60*/  FFMA R16, R120, R16, R75 ;  /* 0x0000001078107223 */ /* 0x000fe4000000004b */
[----:B0-----:R-:W-:Y:S01]  /*0c70*/  FFMA R78, R122, R64, R78 ;  /* 0x000000407a4e7223 */ /* 0x001fe2000000004e */
[----:B------:R-:W0:Y:S01]  /*0c80*/  LDS.128 R52, [R9+0x2240] ;  /* 0x0022400009347984 */ /* 0x000e220000000c00 */
[----:B------:R-:W-:-:S02]  /*0c90*/  FFMA R73, R116, R17, R73 ;  /* 0x0000001174497223 */ /* 0x000fc40000000049 */
[-C--:B------:R-:W-:Y:S02]  /*0ca0*/  FFMA R71, R114, R17.reuse, R71 ;  /* 0x0000001172477223 */ /* 0x080fe40000000047 */
[----:B------:R-:W-:Y:S02]  /*0cb0*/  FFMA R17, R112, R17, R16 ;  /* 0x0000001170117223 */ /* 0x000fe40000000010 */
[-C--:B-1----:R-:W-:Y:S02]  /*0cc0*/  FFMA R72, R126, R20.reuse, R72 ;  /* 0x000000147e487223 */ /* 0x082fe40000000048 */
[-C--:B------:R-:W-:Y:S02]  /*0cd0*/  FFMA R77, R124, R20.reuse, R77 ;  /* 0x000000147c4d7223 */ /* 0x080fe4000000004d */
[----:B------:R-:W-:Y:S02]  /*0ce0*/  FFMA R79, R122, R20, R79 ;  /* 0x000000147a4f7223 */ /* 0x000fe4000000004f */
[----:B------:R-:W-:-:S02]  /*0cf0*/  FFMA R42, R104, R42, R41 ;  /* 0x0000002a682a7223 */ /* 0x000fc40000000029 */
[----:B------:R-:W-:Y:S02]  /*0d00*/  FFMA R20, R120, R20, R81 ;  /* 0x0000001478147223 */ /* 0x000fe40000000051 */
[-C--:B--2---:R-:W-:Y:S02]  /*0d10*/  FFMA R85, R126, R24.reuse, R85 ;  /* 0x000000187e557223 */ /* 0x084fe40000000055 */
[-C--:B------:R-:W-:Y:S02]  /*0d20*/  FFMA R89, R124, R24.reuse, R89 ;  /* 0x000000187c597223 */ /* 0x080fe40000000059 */
[----:B------:R-:W-:Y:S02]  /*0d30*/  FFMA R91, R122, R24, R91 ;  /* 0x000000187a5b7223 */ /* 0x000fe4000000005b */
[-C--:B------:R-:W-:Y:S02]  /*0d40*/  FFMA R144, R108, R18.reuse, R73 ;  /* 0x000000126c907223 */ /* 0x080fe40000000049 */
[----:B------:R-:W-:-:S02]  /*0d50*/  FFMA R16, R106, R18, R71 ;  /* 0x000000126a107223 */ /* 0x000fc40000000047 */
[----:B------:R-:W-:Y:S01]  /*0d60*/  FFMA R24, R120, R24, R93 ;  /* 0x0000001878187223 */ /* 0x000fe2000000005d */
[----:B------:R-:W-:Y:S01]  /*0d70*/  LDS.128 R68, [R9+0x2340] ;  /* 0x0023400009447984 */ /* 0x000fe20000000c00 */
[----:B------:R-:W-:Y:S02]  /*0d80*/  FFMA R41, R114, R65, R78 ;  /* 0x0000004172297223 */ /* 0x000fe4000000004e */
[----:B------:R-:W-:Y:S01]  /*0d90*/  FFMA R18, R104, R18, R17 ;  /* 0x0000001268127223 */ /* 0x000fe20000000011 */
[----:B------:R-:W1:Y:S01]  /*0da0*/  LDS R78, [R10.X4+0x600] ;  /* 0x000600000a4e7984 */ /* 0x000e620000004800 */
[-C--:B------:R-:W-:Y:S02]  /*0db0*/  FFMA R17, R118, R21.reuse, R72 ;  /* 0x0000001576117223 */ /* 0x080fe40000000048 */
[-C--:B------:R-:W-:Y:S01]  /*0dc0*/  FFMA R77, R116, R21.reuse, R77 ;  /* 0x00000015744d7223 */ /* 0x080fe2000000004d */
[----:B------:R-:W-:Y:S01]  /*0dd0*/  LDS R93, [R10.X4+0xc00] ;  /* 0x000c00000a5d7984 */ /* 0x000fe20000004800 */
[----:B------:R-:W-:-:S02]  /*0de0*/  FFMA R79, R114, R21, R79 ;  /* 0x00000015724f7223 */ /* 0x000fc4000000004f */
[----:B------:R-:W-:Y:S02]  /*0df0*/  FFMA R21, R112, R21, R20 ;  /* 0x0000001570157223 */ /* 0x000fe40000000014 */
[-C--:B------:R-:W-:Y:S02]  /*0e00*/  FFMA R85, R118, R25.reuse, R85 ;  /* 0x0000001976557223 */ /* 0x080fe40000000055 */
[-C--:B------:R-:W-:Y:S02]  /*0e10*/  FFMA R89, R116, R25.reuse, R89 ;  /* 0x0000001974597223 */ /* 0x080fe40000000059 */
[-C--:B------:R-:W-:Y:S02]  /*0e20*/  FFMA R91, R114, R25.reuse, R91 ;  /* 0x00000019725b7223 */ /* 0x080fe4000000005b */
[----:B------:R-:W-:Y:S02]  /*0e30*/  FFMA R25, R112, R25, R24 ;  /* 0x0000001970197223 */ /* 0x000fe40000000018 */
[----:B---3--:R-:W-:-:S02]  /*0e40*/  FFMA R103, R126, R32, R103 ;  /* 0x000000207e677223 */ /* 0x008fc40000000067 */
[-C--:B------:R-:W-:Y:S02]  /*0e50*/  FFMA R105, R124, R32.reuse, R105 ;  /* 0x000000207c697223 */ /* 0x080fe40000000069 */
[----:B------:R-:W-:Y:S02]  /*0e60*/  FFMA R107, R122, R32, R107 ;  /* 0x000000207a6b7223 */ /* 0x000fe4000000006b */
[-C--:B------:R-:W-:Y:S02]  /*0e70*/  FFMA R119, R126, R56.reuse, R119 ;  /* 0x000000387e777223 */ /* 0x080fe40000000077 */
[-C--:B------:R-:W-:Y:S02]  /*0e80*/  FFMA R121, R124, R56.reuse, R121 ;  /* 0x000000387c797223 */ /* 0x080fe40000000079 */
[----:B------:R-:W-:Y:S02]  /*0e90*/  FFMA R123, R122, R56, R123 ;  /* 0x000000387a7b7223 */ /* 0x000fe4000000007b */
[----:B------:R-:W-:-:S02]  /*0ea0*/  FFMA R32, R120, R32, R109 ;  /* 0x0000002078207223 */ /* 0x000fc4000000006d */
[----:B------:R-:W-:Y:S02]  /*0eb0*/  FFMA R56, R120, R56, R80 ;  /* 0x0000003878387223 */ /* 0x000fe40000000050 */
[-C--:B------:R-:W-:Y:S02]  /*0ec0*/  FFMA R156, R110, R22.reuse, R17 ;  /* 0x000000166e9c7223 */ /* 0x080fe40000000011 */
[-C--:B------:R-:W-:Y:S02]  /*0ed0*/  FFMA R72, R108, R22.reuse, R77 ;  /* 0x000000166c487223 */ /* 0x080fe4000000004d */
[-C--:B------:R-:W-:Y:S02]  /*0ee0*/  FFMA R20, R106, R22.reuse, R79 ;  /* 0x000000166a147223 */ /* 0x080fe4000000004f */
[----:B------:R-:W-:Y:S02]  /*0ef0*/  FFMA R22, R104, R22, R21 ;  /* 0x0000001668167223 */ /* 0x000fe40000000015 */
[----:B------:R-:W-:-:S02]  /*0f00*/  FFMA R160, R110, R26, R85 ;  /* 0x0000001a6ea07223 */ /* 0x000fc40000000055 */
[-C--:B------:R-:W-:Y:S02]  /*0f10*/  FFMA R148, R108, R26.reuse, R89 ;  /* 0x0000001a6c947223 */ /* 0x080fe40000000059 */
[-C--:B------:R-:W-:Y:S02]  /*0f20*/  FFMA R24, R106, R26.reuse, R91 ;  /* 0x0000001a6a187223 */ /* 0x080fe4000000005b */
[----:B------:R-:W-:Y:S02]  /*0f30*/  FFMA R26, R104, R26, R25 ;  /* 0x0000001a681a7223 */ /* 0x000fe40000000019 */
[-C--:B------:R-:W-:Y:S02]  /*0f40*/  FFMA R21, R118, R33.reuse, R103 ;  /* 0x0000002176157223 */ /* 0x080fe40000000067 */
[-C--:B------:R-:W-:Y:S01]  /*0f50*/  FFMA R105, R116, R33.reuse, R105 ;  /* 0x0000002174697223 */ /* 0x080fe20000000069 */
[----:B------:R-:W-:Y:S01]  /*0f60*/  LDS R103, [R10.X4+0x900] ;  /* 0x000900000a677984 */ /* 0x000fe20000004800 */
[----:B------:R-:W-:-:S02]  /*0f70*/  FFMA R107, R114, R33, R107 ;  /* 0x00000021726b7223 */ /* 0x000fc4000000006b */
[-C--:B------:R-:W-:Y:S02]  /*0f80*/  FFMA R119, R118, R57.reuse, R119 ;  /* 0x0000003976777223 */ /* 0x080fe40000000077 */
[-C--:B------:R-:W-:Y:S02]  /*0f90*/  FFMA R17, R116, R57.reuse, R121 ;  /* 0x0000003974117223 */ /* 0x080fe40000000079 */
[----:B------:R-:W-:Y:S02]  /*0fa0*/  FFMA R123, R114, R57, R123 ;  /* 0x00000039727b7223 */ /* 0x000fe4000000007b */
[C---:B------:R-:W-:Y:S02]  /*0fb0*/  FFMA R33, R112.reuse, R33, R32 ;  /* 0x0000002170217223 */ /* 0x040fe40000000020 */
[----:B------:R-:W-:Y:S02]  /*0fc0*/  FFMA R25, R112, R57, R56 ;  /* 0x0000003970197223 */ /* 0x000fe40000000038 */
[----:B----4-:R-:W-:-:S02]  /*0fd0*/  FFMA R74, R124, R60, R74 ;  /* 0x0000003c7c4a7223 */ /* 0x010fc4000000004a */
[----:B------:R-:W-:Y:S02]  /*0fe0*/  FFMA R76, R122, R60, R76 ;  /* 0x0000003c7a4c7223 */ /* 0x000fe4000000004c */
[-C--:B------:R-:W-:Y:S02]  /*0ff0*/  FFMA R21, R110, R34.reuse, R21 ;  /* 0x000000226e157223 */ /* 0x080fe40000000015 */
[-C--:B------:R-:W-:Y:S02]  /*1000*/  FFMA R158, R108, R34.reuse, R105 ;  /* 0x000000226c9e7223 */ /* 0x080fe40000000069 */
[----:B------:R-:W-:Y:S01]  /*1010*/  FFMA R32, R106, R34, R107 ;  /* 0x000000226a207223 */ /* 0x000fe2000000006b */
[----:B------:R-:W-:Y:S01]  /*1020*/  LDS R105, [R10.X4+0x820] ;  /* 0x000820000a697984 */ /* 0x000fe20000004800 */
[-C--:B------:R-:W-:Y:S02]  /*1030*/  FFMA R57, R110, R58.reuse, R119 ;  /* 0x0000003a6e397223 */ /* 0x080fe40000000077 */
[-C--:B------:R-:W-:Y:S01]  /*1040*/  FFMA R17, R108, R58.reuse, R17 ;  /* 0x0000003a6c117223 */ /* 0x080fe20000000011 */
[----:B------:R-:W-:Y:S01]  /*1050*/  LDS R107, [R10.X4+0x800] ;  /* 0x000800000a6b7984 */ /* 0x000fe20000004800 */
[----:B------:R-:W-:-:S02]  /*1060*/  FFMA R56, R106, R58, R123 ;  /* 0x0000003a6a387223 */ /* 0x000fc4000000007b */
[C---:B------:R-:W-:Y:S01]  /*1070*/  FFMA R34, R104.reuse, R34, R33 ;  /* 0x0000002268227223 */ /* 0x040fe20000000021 */
[----:B------:R-:W-:Y:S01]  /*1080*/  LDS R123, [R10.X4+0x1720] ;  /* 0x001720000a7b7984 */ /* 0x000fe20000004800 */
[----:B------:R-:W-:Y:S02]  /*1090*/  FFMA R58, R104, R58, R25 ;  /* 0x0000003a683a7223 */ /* 0x000fe40000000019 */
[-C--:B------:R-:W-:Y:S02]  /*10a0*/  FFMA R125, R126, R60.reuse, R125 ;  /* 0x0000003c7e7d7223 */ /* 0x080fe4000000007d */
[-C--:B------:R-:W-:Y:S02]  /*10b0*/  FFMA R25, R116, R61.reuse, R74 ;  /* 0x0000003d74197223 */ /* 0x080fe4000000004a */
[----:B------:R-:W-:Y:S02]  /*10c0*/  FFMA R33, R114, R61, R76 ;  /* 0x0000003d72217223 */ /* 0x000fe4000000004c */
[----:B------:R-:W-:Y:S01]  /*10d0*/  FFMA R60, R120, R60, R82 ;  /* 0x0000003c783c7223 */ /* 0x000fe20000000052 */
[----:B------:R-:W-:Y:S01]  /*10e0*/  LDS R76, [R10.X4+0x620] ;  /* 0x000620000a4c7984 */ /* 0x000fe20000004800 */
[----:B------:R-:W-:-:S02]  /*10f0*/  FFMA R74, R108, R62, R25 ;  /* 0x0000003e6c4a7223 */ /* 0x000fc40000000019 */
[----:B------:R-:W-:Y:S01]  /*1100*/  FFMA R150, R106, R62, R33 ;  /* 0x0000003e6a967223 */ /* 0x000fe20000000021 */
[----:B------:R-:W2:Y:S01]  /*1110*/  LDS.128 R80, [R9+0x2380] ;  /* 0x0023800009507984 */ /* 0x000ea20000000c00 */
[-C--:B------:R-:W-:Y:S02]  /*1120*/  FFMA R25, R126, R64.reuse, R84 ;  /* 0x000000407e197223 */ /* 0x080fe40000000054 */
[----:B------:R-:W-:Y:S02]  /*1130*/  FFMA R33, R124, R64, R86 ;  /* 0x000000407c217223 */ /* 0x000fe40000000056 */
[----:B------:R-:W3:Y:S01]  /*1140*/  LDS.128 R84, [R9+0x23c0] ;  /* 0x0023c00009547984 */ /* 0x000ee20000000c00 */
[-C--:B-----5:R-:W-:Y:S02]  /*1150*/  FFMA R95, R126, R28.reuse, R95 ;  /* 0x0000001c7e5f7223 */ /* 0x0a0fe4000000005f */
[-C--:B------:R-:W-:Y:S02]  /*1160*/  FFMA R97, R124, R28.reuse, R97 ;  /* 0x0000001c7c617223 */ /* 0x080fe40000000061 */
[----:B------:R-:W-:-:S02]  /*1170*/  FFMA R99, R122, R28, R99 ;  /* 0x0000001c7a637223 */ /* 0x000fc40000000063 */
[----:B------:R-:W-:Y:S02]  /*1180*/  FFMA R28, R120, R28, R101 ;  /* 0x0000001c781c7223 */ /* 0x000fe40000000065 */
[-C--:B------:R-:W-:Y:S01]  /*1190*/  FFMA R95, R118, R29.reuse, R95 ;  /* 0x0000001d765f7223 */ /* 0x080fe2000000005f */
[----:B------:R-:W-:Y:S01]  /*11a0*/  LDS R101, [R10.X4+0x920] ;  /* 0x000920000a657984 */ /* 0x000fe20000004800 */
[-C--:B------:R-:W-:Y:S02]  /*11b0*/  FFMA R97, R116, R29.reuse, R97 ;  /* 0x0000001d74617223 */ /* 0x080fe40000000061 */
[-C--:B------:R-:W-:Y:S02]  /*11c0*/  FFMA R99, R114, R29.reuse, R99 ;  /* 0x0000001d72637223 */ /* 0x080fe40000000063 */
[----:B------:R-:W-:Y:S02]  /*11d0*/  FFMA R29, R112, R29, R28 ;  /* 0x0000001d701d7223 */ /* 0x000fe4000000001c */
[----:B0-----:R-:W-:-:S02]  /*11e0*/  FFMA R111, R126, R52, R111 ;  /* 0x000000347e6f7223 */ /* 0x001fc4000000006f */
[-C--:B------:R-:W-:Y:S02]  /*11f0*/  FFMA R164, R110, R30.reuse, R95 ;  /* 0x0000001e6ea47223 */ /* 0x080fe4000000005f */
[-C--:B------:R-:W-:Y:S01]  /*1200*/  FFMA R154, R108, R30.reuse, R97 ;  /* 0x0000001e6c9a7223 */ /* 0x080fe20000000061 */
[----:B------:R-:W-:Y:S01]  /*1210*/  LDS R95, [R10.X4+0xc20] ;  /* 0x000c20000a5f7984 */ /* 0x000fe20000004800 */
[-C--:B------:R-:W-:Y:S02]  /*1220*/  FFMA R28, R106, R30.reuse, R99 ;  /* 0x0000001e6a1c7223 */ /* 0x080fe40000000063 */
[----:B------:R-:W-:Y:S01]  /*1230*/  FFMA R30, R104, R30, R29 ;  /* 0x0000001e681e7223 */ /* 0x000fe2000000001d */
[----:B------:R-:W-:Y:S01]  /*1240*/  LDS R97, [R10.X4+0xd00] ;  /* 0x000d00000a617984 */ /* 0x000fe20000004800 */
[C---:B------:R-:W-:Y:S02]  /*1250*/  FFMA R29, R118.reuse, R53, R111 ;  /* 0x00000035761d7223 */ /* 0x040fe4000000006f */
[----:B------:R-:W-:Y:S01]  /*1260*/  FFMA R125, R118, R61, R125 ;  /* 0x0000003d767d7223 */ /* 0x000fe2000000007d */
[----:B------:R-:W-:Y:S01]  /*1270*/  LDS R99, [R10.X4+0xd20] ;  /* 0x000d20000a637984 */ /* 0x000fe20000004800 */
[----:B------:R-:W-:-:S02]  /*1280*/  FFMA R29, R110, R54, R29 ;  /* 0x000000366e1d7223 */ /* 0x000fc4000000001d */
[----:B------:R-:W-:Y:S02]  /*1290*/  FFMA R61, R112, R61, R60 ;  /* 0x0000003d703d7223 */ /* 0x000fe4000000003c */
[----:B------:R-:W-:Y:S02]  /*12a0*/  FFMA R60, R110, R62, R125 ;  /* 0x0000003e6e3c7223 */ /* 0x000fe4000000007d */
[----:B------:R-:W-:Y:S02]  /*12b0*/  FFMA R152, R106, R66, R41 ;  /* 0x000000426a987223 */ /* 0x000fe40000000029 */
[----:B------:R-:W-:Y:S01]  /*12c0*/  FFMA R62, R104, R62, R61 ;  /* 0x0000003e683e7223 */ /* 0x000fe2000000003d */
[----:B------:R-:W0:Y:S01]  /*12d0*/  LDS R41, [R10.X4+0x700] ;  /* 0x000700000a297984 */ /* 0x000e220000004800 */
[----:B-1----:R-:W-:Y:S02]  /*12e0*/  FFMA R61, R78, R55, R29 ;  /* 0x000000374e3d7223 */ /* 0x002fe4000000001d */
[----:B------:R-:W-:Y:S01]  /*12f0*/  FFMA R64, R120, R64, R88 ;  /* 0x0000004078407223 */ /* 0x000fe20000000058 */
[----:B------:R-:W1:Y:S01]  /*1300*/  LDS R29, [R10.X4+0x720] ;  /* 0x000720000a1d7984 */ /* 0x000e620000004800 */
[----:B------:R-:W-:-:S02]  /*1310*/  FFMA R25, R118, R65, R25 ;  /* 0x0000004176197223 */ /* 0x000fc40000000019 */
[-C--:B------:R-:W-:Y:S01]  /*1320*/  FFMA R33, R116, R65.reuse, R33 ;  /* 0x0000004174217223 */ /* 0x080fe20000000021 */
[----:B------:R-:W-:Y:S01]  /*1330*/  LDS R88, [R10.X4+0xb00] ;  /* 0x000b00000a587984 */ /* 0x000fe20000004800 */
[----:B------:R-:W-:Y:S02]  /*1340*/  FFMA R15, R124, R68, R15 ;  /* 0x000000447c0f7223 */ /* 0x000fe4000000000f */
[----:B------:R-:W-:Y:S02]  /*1350*/  FFMA R65, R112, R65, R64 ;  /* 0x0000004170417223 */ /* 0x000fe40000000040 */
[----:B--2---:R-:W-:Y:S02]  /*1360*/  FFMA R13, R126, R80, R13 ;  /* 0x000000507e0d7223 */ /* 0x004fe4000000000d */
[----:B------:R-:W-:Y:S02]  /*1370*/  FFMA R38, R104, R38, R37 ;  /* 0x0000002668267223 */ /* 0x000fe40000000025 */
[----:B------:R-:W-:-:S02]  /*1380*/  FFMA R37, R110, R66, R25 ;  /* 0x000000426e257223 */ /* 0x000fc40000000019 */
[-C--:B------:R-:W-:Y:S02]  /*1390*/  FFMA R64, R108, R66.reuse, R33 ;  /* 0x000000426c407223 */ /* 0x080fe40000000021 */
[----:B------:R-:W-:Y:S02]  /*13a0*/  FFMA R15, R116, R69, R15 ;  /* 0x00000045740f7223 */ /* 0x000fe4000000000f */
[----:B------:R-:W-:Y:S02]  /*13b0*/  FFMA R66, R104, R66, R65 ;  /* 0x0000004268427223 */ /* 0x000fe40000000041 */
[----:B------:R-:W-:Y:S02]  /*13c0*/  FFMA R90, R122, R68, R90 ;  /* 0x000000447a5a7223 */ /* 0x000fe4000000005a */
[----:B------:R-:W-:Y:S02]  /*13d0*/  FFMA R13, R118, R81, R13 ;  /* 0x00000051760d7223 */ /* 0x000fe4000000000d */
[----:B---3--:R-:W-:-:S02]  /*13e0*/  FFMA R14, R126, R84, R14 ;  /* 0x000000547e0e7223 */ /* 0x008fc4000000000e */
[C---:B------:R-:W-:Y:S02]  /*13f0*/  FFMA R109, R76.reuse, R23, R72 ;  /* 0x000000174c6d7223 */ /* 0x040fe40000000048 */
[----:B------:R-:W-:Y:S02]  /*1400*/  FFMA R65, R76, R63, R74 ;  /* 0x0000003f4c417223 */ /* 0x000fe4000000004a */
[-C--:B------:R-:W-:Y:S01]  /*1410*/  FFMA R11, R126, R68.reuse, R11 ;  /* 0x000000447e0b7223 */ /* 0x080fe2000000000b */
[----:B------:R-:W2:Y:S01]  /*1420*/  LDS.128 R72, [R9+0x2010] ;  /* 0x0020100009487984 */ /* 0x000ea20000000c00 */
[----:B------:R-:W-:Y:S02]  /*1430*/  FFMA R68, R120, R68, R92 ;  /* 0x0000004478447223 */ /* 0x000fe4000000005c */
[----:B------:R-:W-:Y:S01]  /*1440*/  FFMA R91, R108, R70, R15 ;  /* 0x000000466c5b7223 */ /* 0x000fe2000000000f */
[----:B------:R-:W3:Y:S01]  /*1450*/  LDS R92, [R10.X4+0xa00] ;  /* 0x000a00000a5c7984 */ /* 0x000ee20000004800 */
[----:B------:R-:W-:-:S02]  /*1460*/  FFMA R25, R114, R69, R90 ;  /* 0x0000004572197223 */ /* 0x000fc4000000005a */
[----:B------:R-:W-:Y:S01]  /*1470*/  FFMA R15, R110, R82, R13 ;  /* 0x000000526e0f7223 */ /* 0x000fe2000000000d */
[----:B------:R-:W4:Y:S01]  /*1480*/  LDS R90, [R10.X4+0xa20] ;  /* 0x000a20000a5a7984 */ /* 0x000f220000004800 */
[-C--:B------:R-:W-:Y:S02]  /*1490*/  FFMA R98, R122, R80.reuse, R98 ;  /* 0x000000507a627223 */ /* 0x080fe40000000062 */
[C---:B------:R-:W-:Y:S02]  /*14a0*/  FFMA R13, R118.reuse, R85, R14 ;  /* 0x00000055760d7223 */ /* 0x040fe4000000000e */
[-C--:B------:R-:W-:Y:S01]  /*14b0*/  FFMA R11, R118, R69.reuse, R11 ;  /* 0x00000045760b7223 */ /* 0x080fe2000000000b */
[----:B------:R-:W5:Y:S01]  /*14c0*/  LDS R14, [R10.X4+0xb20] ;  /* 0x000b20000a0e7984 */ /* 0x000f620000004800 */
[----:B------:R-:W-:Y:S02]  /*14d0*/  FFMA R69, R112, R69, R68 ;  /* 0x0000004570457223 */ /* 0x000fe40000000044 */
[----:B------:R-:W-:-:S02]  /*14e0*/  FFMA R94, R124, R80, R94 ;  /* 0x000000507c5e7223 */ /* 0x000fc4000000005e */
[----:B------:R-:W-:Y:S02]  /*14f0*/  FFMA R68, R106, R70, R25 ;  /* 0x000000466a447223 */ /* 0x000fe40000000019 */
[----:B------:R-:W-:Y:S02]  /*1500*/  FFMA R80, R120, R80, R100 ;  /* 0x0000005078507223 */ /* 0x000fe40000000064 */
[----:B------:R-:W-:Y:S02]  /*1510*/  FFMA R25, R114, R81, R98 ;  /* 0x0000005172197223 */ /* 0x000fe40000000062 */
[C---:B------:R-:W-:Y:S02]  /*1520*/  FFMA R115, R122.reuse, R52, R115 ;  /* 0x000000347a737223 */ /* 0x040fe40000000073 */
[----:B------:R-:W-:Y:S02]  /*1530*/  FFMA R102, R122, R84, R102 ;  /* 0x000000547a667223 */ /* 0x000fe40000000066 */
[----:B------:R-:W-:-:S02]  /*1540*/  FFMA R113, R124, R52, R113 ;  /* 0x000000347c717223 */ /* 0x000fc40000000071 */
[-C--:B------:R-:W-:Y:S02]  /*1550*/  FFMA R89, R116, R81.reuse, R94 ;  /* 0x0000005174597223 */ /* 0x080fe4000000005e */
[----:B------:R-:W-:Y:S02]  /*1560*/  FFMA R52, R120, R52, R117 ;  /* 0x0000003478347223 */ /* 0x000fe40000000075 */
[----:B------:R-:W-:Y:S02]  /*1570*/  FFMA R81, R112, R81, R80 ;  /* 0x0000005170517223 */ /* 0x000fe40000000050 */
[----:B------:R-:W-:Y:S02]  /*1580*/  FFMA R96, R124, R84, R96 ;  /* 0x000000547c607223 */ /* 0x000fe40000000060 */
[----:B------:R-:W-:Y:S02]  /*1590*/  FFMA R80, R106, R82, R25 ;  /* 0x000000526a507223 */ /* 0x000fe40000000019 */
[----:B------:R-:W-:-:S02]  /*15a0*/  FFMA R84, R120, R84, R127 ;  /* 0x0000005478547223 */ /* 0x000fc4000000007f */
[C---:B------:R-:W-:Y:S02]  /*15b0*/  FFMA R115, R114.reuse, R53, R115 ;  /* 0x0000003572737223 */ /* 0x040fe40000000073 */
[----:B------:R-:W-:Y:S02]  /*15c0*/  FFMA R25, R114, R85, R102 ;  /* 0x0000005572197223 */ /* 0x000fe40000000066 */
[----:B------:R-:W-:Y:S02]  /*15d0*/  FFMA R46, R104, R46, R45 ;  /* 0x0000002e682e7223 */ /* 0x000fe4000000002d */
[-C--:B------:R-:W-:Y:S02]  /*15e0*/  FFMA R113, R116, R53.reuse, R113 ;  /* 0x0000003574717223 */ /* 0x080fe40000000071 */
[----:B------:R-:W-:Y:S02]  /*15f0*/  FFMA R53, R112, R53, R52 ;  /* 0x0000003570357223 */ /* 0x000fe40000000034 */
[----:B------:R-:W-:-:S02]  /*1600*/  FFMA R45, R116, R85, R96 ;  /* 0x00000055742d7223 */ /* 0x000fc40000000060 */
[----:B------:R-:W-:Y:S02]  /*1610*/  FFMA R85, R112, R85, R84 ;  /* 0x0000005570557223 */ /* 0x000fe40000000054 */
[C---:B------:R-:W-:Y:S02]  /*1620*/  FFMA R52, R106.reuse, R54, R115 ;  /* 0x000000366a347223 */ /* 0x040fe40000000073 */
[----:B------:R-:W-:Y:S02]  /*1630*/  FFMA R112, R106, R86, R25 ;  /* 0x000000566a707223 */ /* 0x000fe40000000019 */
[----:B------:R-:W-:Y:S02]  /*1640*/  FFMA R162, R108, R54, R113 ;  /* 0x000000366ca27223 */ /* 0x000fe40000000071 */
[----:B------:R-:W-:Y:S02]  /*1650*/  FFMA R11, R110, R70, R11 ;  /* 0x000000466e0b7223 */ /* 0x000fe4000000000b */
[----:B------:R-:W-:-:S02]  /*1660*/  FFMA R54, R104, R54, R53 ;  /* 0x0000003668367223 */ /* 0x000fc40000000035 */
[----:B------:R-:W-:Y:S02]  /*1670*/  FFMA R70, R104, R70, R69 ;  /* 0x0000004668467223 */ /* 0x000fe40000000045 */
[-C--:B------:R-:W-:Y:S02]  /*1680*/  FFMA R89, R108, R82.reuse, R89 ;  /* 0x000000526c597223 */ /* 0x080fe40000000059 */
[----:B------:R-:W-:Y:S02]  /*1690*/  FFMA R98, R76, R59, R17 ;  /* 0x0000003b4c627223 */ /* 0x000fe40000000011 */
[----:B0-----:R-:W-:Y:S02]  /*16a0*/  FFMA R84, R41, R47, R44 ;  /* 0x0000002f29547223 */ /* 0x001fe4000000002c */
[----:B------:R-:W-:Y:S02]  /*16b0*/  FFMA R82, R104, R82, R81 ;  /* 0x0000005268527223 */ /* 0x000fe40000000051 */
[----:B------:R-:W-:-:S02]  /*16c0*/  FFMA R13, R110, R86, R13 ;  /* 0x000000566e0d7223 */ /* 0x000fc4000000000d */
[----:B------:R-:W-:Y:S02]  /*16d0*/  FFMA R45, R108, R86, R45 ;  /* 0x000000566c2d7223 */ /* 0x000fe4000000002d */
[C---:B------:R-:W-:Y:S02]  /*16e0*/  FFMA R53, R78.reuse, R35, R21 ;  /* 0x000000234e357223 */ /* 0x040fe40000000015 */
[C---:B------:R-:W-:Y:S02]  /*16f0*/  FFMA R69, R41.reuse, R39, R36 ;  /* 0x0000002729457223 */ /* 0x040fe40000000024 */
[C---:B------:R-:W-:Y:S02]  /*1700*/  FFMA R17, R41.reuse, R51, R48 ;  /* 0x0000003329117223 */ /* 0x040fe40000000030 */
[----:B------:R-:W-:Y:S02]  /*1710*/  FFMA R44, R41, R83, R80 ;  /* 0x00000053292c7223 */ /* 0x000fe40000000050 */
[----:B------:R-:W-:-:S02]  /*1720*/  FFMA R134, R78, R43, R134 ;  /* 0x0000002b4e867223 */ /* 0x000fc40000000086 */
[-C--:B------:R-:W-:Y:S02]  /*1730*/  FFMA R132, R76, R43.reuse, R132 ;  /* 0x0000002b4c847223 */ /* 0x080fe40000000084 */
[C---:B------:R-:W-:Y:S02]  /*1740*/  FFMA R81, R41.reuse, R43, R40 ;  /* 0x0000002b29517223 */ /* 0x040fe40000000028 */
[C---:B------:R-:W-:Y:S02]  /*1750*/  FFMA R21, R41.reuse, R19, R16 ;  /* 0x0000001329157223 */ /* 0x040fe40000000010 */
[C---:B------:R-:W-:Y:S02]  /*1760*/  FFMA R111, R41.reuse, R23, R20 ;  /* 0x00000017296f7223 */ /* 0x040fe40000000014 */
[C---:B------:R-:W-:Y:S02]  /*1770*/  FFMA R110, R41.reuse, R27, R24 ;  /* 0x0000001b296e7223 */ /* 0x040fe40000000018 */
[----:B------:R-:W-:-:S02]  /*1780*/  FFMA R48, R41, R31, R28 ;  /* 0x0000001f29307223 */ /* 0x000fc4000000001c */
[C---:B------:R-:W-:Y:S02]  /*1790*/  FFMA R108, R41.reuse, R35, R32 ;  /* 0x00000023296c7223 */ /* 0x040fe40000000020 */
[C---:B------:R-:W-:Y:S02]  /*17a0*/  FFMA R106, R41.reuse, R55, R52 ;  /* 0x00000037296a7223 */ /* 0x040fe40000000034 */
[C---:B------:R-:W-:Y:S02]  /*17b0*/  FFMA R56, R41.reuse, R59, R56 ;  /* 0x0000003b29387223 */ /* 0x040fe40000000038 */
[C---:B------:R-:W-:Y:S02]  /*17c0*/  FFMA R150, R41.reuse, R63, R150 ;  /* 0x0000003f29967223 */ /* 0x040fe40000000096 */
[C---:B------:R-:W-:Y:S02]  /*17d0*/  FFMA R96, R41.reuse, R67, R152 ;  /* 0x0000004329607223 */ /* 0x040fe40000000098 */
[C---:B------:R-:W-:Y:S01]  /*17e0*/  FFMA R94, R41.reuse, R71, R68 ;  /* 0x00000047295e7223 */ /* 0x040fe20000000044 */
[----:B------:R-:W-:Y:S01]  /*17f0*/  LDS R152, [R10.X4+0xe00] ;  /* 0x000e00000a987984 */ /* 0x000fe20000004800 */
[----:B------:R-:W-:-:S02]  /*1800*/  FFMA R36, R41, R87, R112 ;  /* 0x0000005729247223 */ /* 0x000fc40000000070 */
[C---:B-1----:R-:W-:Y:S02]  /*1810*/  FFMA R80, R29.reuse, R43, R42 ;  /* 0x0000002b1d507223 */ /* 0x042fe4000000002a */
[----:B------:R-:W0:Y:S01]  /*1820*/  LDS.128 R40, [R9+0x2090] ;  /* 0x0020900009287984 */ /* 0x000e220000000c00 */
[-C--:B------:R-:W-:Y:S02]  /*1830*/  FFMA R130, R78, R39.reuse, R130 ;  /* 0x000000274e827223 */ /* 0x080fe40000000082 */
[-C--:B------:R-:W-:Y:S02]  /*1840*/  FFMA R128, R76, R39.reuse, R128 ;  /* 0x000000274c807223 */ /* 0x080fe40000000080 */
[----:B------:R-:W-:Y:S02]  /*1850*/  FFMA R68, R29, R39, R38 ;  /* 0x000000271d447223 */ /* 0x000fe40000000026 */
[C---:B------:R-:W-:Y:S02]  /*1860*/  FFMA R50, R104.reuse, R50, R49 ;  /* 0x0000003268327223 */ /* 0x040fe40000000031 */
[----:B------:R-:W-:-:S02]  /*1870*/  FFMA R86, R104, R86, R85 ;  /* 0x0000005668567223 */ /* 0x000fc40000000055 */
[C---:B------:R-:W-:Y:S02]  /*1880*/  FFMA R138, R78.reuse, R47, R138 ;  /* 0x0000002f4e8a7223 */ /* 0x040fe4000000008a */
        /* <DEDUP_REMOVED lines=17> */
[C---:B------:R-:W-:Y:S01]  /*19a0*/  FFMA R100, R76.reuse, R55, R162 ;  /* 0x000000374c647223 */ /* 0x040fe200000000a2 */
[----:B------:R-:W-:Y:S01]  /*19b0*/  LDS R158, [R10.X4+0x1600] ;  /* 0x001600000a9e7984 */ /* 0x000fe20000004800 */
[C---:B------:R-:W-:Y:S02]  /*19c0*/  FFMA R64, R76.reuse, R67, R64 ;  /* 0x000000434c407223 */ /* 0x040fe40000000040 */
[C---:B------:R-:W-:Y:S02]  /*19d0*/  FFMA R91, R76.reuse, R71, R91 ;  /* 0x000000474c5b7223 */ /* 0x040fe4000000005b */
[C---:B------:R-:W-:Y:S02]  /*19e0*/  FFMA R89, R76.reuse, R83, R89 ;  /* 0x000000534c597223 */ /* 0x040fe40000000059 */
[----:B------:R-:W-:Y:S02]  /*19f0*/  FFMA R45, R76, R87, R45 ;  /* 0x000000574c2d7223 */ /* 0x000fe4000000002d */
[C---:B--2---:R-:W-:Y:S01]  /*1a00*/  FFMA R130, R72.reuse, R107, R130 ;  /* 0x0000006b48827223 */ /* 0x044fe20000000082 */
[----:B------:R-:W1:Y:S01]  /*1a10*/  LDS.128 R76, [R9+0x2050] ;  /* 0x00205000094c7984 */ /* 0x000e620000000c00 */
[----:B------:R-:W-:-:S02]  /*1a20*/  FFMA R128, R72, R105, R128 ;  /* 0x0000006948807223 */ /* 0x000fc40000000080 */
[C---:B------:R-:W-:Y:S02]  /*1a30*/  FFMA R69, R72.reuse, R103, R69 ;  /* 0x0000006748457223 */ /* 0x040fe40000000045 */
[----:B------:R-:W-:Y:S02]  /*1a40*/  FFMA R68, R72, R101, R68 ;  /* 0x0000006548447223 */ /* 0x000fe40000000044 */
        /* <DEDUP_REMOVED lines=13> */
[----:B------:R-:W-:Y:S02]  /*1b20*/  FFMA R47, R29, R87, R86 ;  /* 0x000000571d2f7223 */ /* 0x000fe40000000056 */
[-C--:B---3--:R-:W-:Y:S01]  /*1b30*/  FFMA R116, R92, R73.reuse, R130 ;  /* 0x000000495c747223 */ /* 0x088fe20000000082 */
[----:B------:R-:W2:Y:S01]  /*1b40*/  LDS.128 R28, [R9+0x20d0] ;  /* 0x0020d000091c7984 */ /* 0x000ea20000000c00 */
[----:B----4-:R-:W-:-:S02]  /*1b50*/  FFMA R114, R90, R73, R128 ;  /* 0x000000495a727223 */ /* 0x010fc40000000080 */
[-C--:B------:R-:W-:Y:S02]  /*1b60*/  FFMA R69, R88, R73.reuse, R69 ;  /* 0x0000004958457223 */ /* 0x080fe40000000045 */
[----:B-----5:R-:W-:Y:S02]  /*1b70*/  FFMA R68, R14, R73, R68 ;  /* 0x000000490e447223 */ /* 0x020fe40000000044 */
[-C--:B------:R-:W-:Y:S02]  /*1b80*/  FFMA R116, R93, R74.reuse, R116 ;  /* 0x0000004a5d747223 */ /* 0x080fe40000000074 */
[-C--:B------:R-:W-:Y:S02]  /*1b90*/  FFMA R114, R95, R74.reuse, R114 ;  /* 0x0000004a5f727223 */ /* 0x080fe40000000072 */
[-C--:B------:R-:W-:Y:S02]  /*1ba0*/  FFMA R72, R97, R74.reuse, R69 ;  /* 0x0000004a61487223 */ /* 0x080fe40000000045 */
[----:B------:R-:W-:-:S02]  /*1bb0*/  FFMA R74, R99, R74, R68 ;  /* 0x0000004a634a7223 */ /* 0x000fc40000000044 */
[----:B------:R-:W3:Y:S01]  /*1bc0*/  LDS.128 R68, [R9+0x2110] ;  /* 0x0021100009447984 */ /* 0x000ee20000000c00 */
[-C--:B0-----:R-:W-:Y:S02]  /*1bd0*/  FFMA R84, R103, R40.reuse, R84 ;  /* 0x0000002867547223 */ /* 0x081fe40000000054 */
[-C--:B------:R-:W-:Y:S02]  /*1be0*/  FFMA R138, R107, R40.reuse, R138 ;  /* 0x000000286b8a7223 */ /* 0x080fe4000000008a */
[-C--:B------:R-:W-:Y:S02]  /*1bf0*/  FFMA R136, R105, R40.reuse, R136 ;  /* 0x0000002869887223 */ /* 0x080fe40000000088 */
[----:B------:R-:W-:Y:S02]  /*1c00*/  FFMA R16, R101, R40, R16 ;  /* 0x0000002865107223 */ /* 0x000fe40000000010 */
[----:B------:R-:W-:Y:S02]  /*1c10*/  FFMA R40, R88, R41, R84 ;  /* 0x0000002958287223 */ /* 0x000fe40000000054 */
[----:B------:R-:W0:Y:S01]  /*1c20*/  LDS.128 R84, [R9+0x2190] ;  /* 0x0021900009547984 */ /* 0x000e220000000c00 */
[----:B-1----:R-:W-:-:S02]  /*1c30*/  FFMA R134, R107, R76, R134 ;  /* 0x0000004c6b867223 */ /* 0x002fc40000000086 */
[-C--:B------:R-:W-:Y:S02]  /*1c40*/  FFMA R132, R105, R76.reuse, R132 ;  /* 0x0000004c69847223 */ /* 0x080fe40000000084 */
[-C--:B------:R-:W-:Y:S02]  /*1c50*/  FFMA R81, R103, R76.reuse, R81 ;  /* 0x0000004c67517223 */ /* 0x080fe40000000051 */
[----:B------:R-:W-:Y:S02]  /*1c60*/  FFMA R80, R101, R76, R80 ;  /* 0x0000004c65507223 */ /* 0x000fe40000000050 */
[-C--:B------:R-:W-:Y:S02]  /*1c70*/  FFMA R120, R92, R77.reuse, R134 ;  /* 0x0000004d5c787223 */ /* 0x080fe40000000086 */
[-C--:B------:R-:W-:Y:S02]  /*1c80*/  FFMA R118, R90, R77.reuse, R132 ;  /* 0x0000004d5a767223 */ /* 0x080fe40000000084 */
[----:B------:R-:W-:-:S02]  /*1c90*/  FFMA R76, R88, R77, R81 ;  /* 0x0000004d584c7223 */ /* 0x000fc40000000051 */
[----:B------:R-:W-:Y:S02]  /*1ca0*/  FFMA R80, R14, R77, R80 ;  /* 0x0000004d0e507223 */ /* 0x000fe40000000050 */
[----:B--2---:R-:W-:Y:S02]  /*1cb0*/  FFMA R17, R103, R28, R17 ;  /* 0x0000001c67117223 */ /* 0x004fe40000000011 */
[-C--:B------:R-:W-:Y:S02]  /*1cc0*/  FFMA R120, R93, R78.reuse, R120 ;  /* 0x0000004e5d787223 */ /* 0x080fe40000000078 */
[-C--:B------:R-:W-:Y:S02]  /*1cd0*/  FFMA R118, R95, R78.reuse, R118 ;  /* 0x0000004e5f767223 */ /* 0x080fe40000000076 */
[----:B------:R-:W-:Y:S02]  /*1ce0*/  FFMA R76, R97, R78, R76 ;  /* 0x0000004e614c7223 */ /* 0x000fe4000000004c */
[----:B------:R-:W-:-:S02]  /*1cf0*/  FFMA R124, R92, R41, R138 ;  /* 0x000000295c7c7223 */ /* 0x000fc4000000008a */
[-C--:B------:R-:W-:Y:S02]  /*1d00*/  FFMA R122, R90, R41.reuse, R136 ;  /* 0x000000295a7a7223 */ /* 0x080fe40000000088 */
[----:B------:R-:W-:Y:S02]  /*1d10*/  FFMA R16, R14, R41, R16 ;  /* 0x000000290e107223 */ /* 0x000fe40000000010 */
[----:B------:R-:W-:Y:S02]  /*1d20*/  FFMA R17, R88, R29, R17 ;  /* 0x0000001d58117223 */ /* 0x000fe40000000011 */
[----:B------:R-:W-:Y:S02]  /*1d30*/  FFMA R78, R99, R78, R80 ;  /* 0x0000004e634e7223 */ /* 0x000fe40000000050 */
[-C--:B---3--:R-:W-:Y:S01]  /*1d40*/  FFMA R146, R107, R68.reuse, R146 ;  /* 0x000000446b927223 */ /* 0x088fe20000000092 */
[----:B------:R-:W1:Y:S01]  /*1d50*/  LDS.128 R80, [R9+0x2150] ;  /* 0x0021500009507984 */ /* 0x000e620000000c00 */
[----:B------:R-:W-:-:S02]  /*1d60*/  FFMA R144, R105, R68, R144 ;  /* 0x0000004469907223 */ /* 0x000fc40000000090 */
[-C--:B------:R-:W-:Y:S02]  /*1d70*/  FFMA R21, R103, R68.reuse, R21 ;  /* 0x0000004467157223 */ /* 0x080fe40000000015 */
[----:B------:R-:W-:Y:S02]  /*1d80*/  FFMA R20, R101, R68, R20 ;  /* 0x0000004465147223 */ /* 0x000fe40000000014 */
        /* <DEDUP_REMOVED lines=8> */
[-C--:B------:R-:W-:Y:S01]  /*1e10*/  FFMA R134, R92, R69.reuse, R146 ;  /* 0x000000455c867223 */ /* 0x080fe20000000092 */
[----:B------:R-:W2:Y:S01]  /*1e20*/  LDS.128 R16, [R9+0x21d0] ;  /* 0x0021d00009107984 */ /* 0x000ea20000000c00 */
[----:B------:R-:W-:-:S02]  /*1e30*/  FFMA R130, R90, R69, R144 ;  /* 0x000000455a827223 */ /* 0x000fc40000000090 */
[-C--:B------:R-:W-:Y:S02]  /*1e40*/  FFMA R21, R88, R69.reuse, R21 ;  /* 0x0000004558157223 */ /* 0x080fe40000000015 */
[----:B------:R-:W-:Y:S02]  /*1e50*/  FFMA R20, R14, R69, R20 ;  /* 0x000000450e147223 */ /* 0x000fe40000000014 */
        /* <DEDUP_REMOVED lines=10> */
[----:B------:R-:W-:-:S02]  /*1f00*/  FFMA R140, R92, R85, R33 ;  /* 0x000000555c8c7223 */ /* 0x000fc40000000021 */
[-C--:B------:R-:W-:Y:S02]  /*1f10*/  FFMA R148, R90, R85.reuse, R148 ;  /* 0x000000555a947223 */ /* 0x080fe40000000094 */
[-C--:B------:R-:W-:Y:S02]  /*1f20*/  FFMA R84, R88, R85.reuse, R110 ;  /* 0x0000005558547223 */ /* 0x080fe4000000006e */
[----:B------:R-:W-:Y:S02]  /*1f30*/  FFMA R85, R14, R85, R32 ;  /* 0x000000550e557223 */ /* 0x000fe40000000020 */
[----:B------:R-:W0:Y:S01]  /*1f40*/  LDS.128 R32, [R9+0x2290] ;  /* 0x0022900009207984 */ /* 0x000e220000000c00 */
[-C--:B-1----:R-:W-:Y:S02]  /*1f50*/  FFMA R25, R107, R80.reuse, R25 ;  /* 0x000000506b197223 */ /* 0x082fe40000000019 */
[-C--:B------:R-:W-:Y:S02]  /*1f60*/  FFMA R109, R105, R80.reuse, R109 ;  /* 0x00000050696d7223 */ /* 0x080fe4000000006d */
[----:B------:R-:W-:-:S02]  /*1f70*/  FFMA R111, R103, R80, R111 ;  /* 0x00000050676f7223 */ /* 0x000fc4000000006f */
[----:B------:R-:W-:Y:S02]  /*1f80*/  FFMA R24, R101, R80, R24 ;  /* 0x0000005065187223 */ /* 0x000fe40000000018 */
[-C--:B------:R-:W-:Y:S02]  /*1f90*/  FFMA R128, R92, R29.reuse, R142 ;  /* 0x0000001d5c807223 */ /* 0x080fe4000000008e */
[----:B------:R-:W-:Y:S02]  /*1fa0*/  FFMA R51, R14, R29, R51 ;  /* 0x0000001d0e337223 */ /* 0x000fe40000000033 */
[-C--:B------:R-:W-:Y:S01]  /*1fb0*/  FFMA R25, R92, R81.reuse, R25 ;  /* 0x000000515c197223 */ /* 0x080fe20000000019 */
[----:B------:R-:W-:Y:S01]  /*1fc0*/  LDS R29, [R10.X4+0xf00] ;  /* 0x000f00000a1d7984 */ /* 0x000fe20000004800 */
[-C--:B------:R-:W-:Y:S02]  /*1fd0*/  FFMA R109, R90, R81.reuse, R109 ;  /* 0x000000515a6d7223 */ /* 0x080fe4000000006d */
[----:B------:R-:W-:-:S02]  /*1fe0*/  FFMA R80, R88, R81, R111 ;  /* 0x0000005158507223 */ /* 0x000fc4000000006f */
[----:B------:R-:W-:Y:S02]  /*1ff0*/  FFMA R24, R14, R81, R24 ;  /* 0x000000510e187223 */ /* 0x000fe40000000018 */
[-C--:B--2---:R-:W-:Y:S01]  /*2000*/  FFMA R49, R107, R16.reuse, R49 ;  /* 0x000000106b317223 */ /* 0x084fe20000000031 */
[----:B------:R-:W-:Y:S01]  /*2010*/  LDS R81, [R10.X4+0x1420] ;  /* 0x001420000a517984 */ /* 0x000fe20000004800 */
[-C--:B------:R-:W-:Y:S02]  /*2020*/  FFMA R104, R105, R16.reuse, R104 ;  /* 0x0000001069687223 */ /* 0x080fe40000000068 */
[-C--:B------:R-:W-:Y:S02]  /*2030*/  FFMA R48, R103, R16.reuse, R48 ;  /* 0x0000001067307223 */ /* 0x080fe40000000030 */
[----:B------:R-:W-:Y:S02]  /*2040*/  FFMA R50, R101, R16, R50 ;  /* 0x0000001065327223 */ /* 0x000fe40000000032 */
[----:B------:R-:W-:-:S02]  /*2050*/  FFMA R128, R93, R30, R128 ;  /* 0x0000001e5d807223 */ /* 0x000fc40000000080 */
[----:B------:R-:W-:Y:S02]  /*2060*/  FFMA R126, R95, R30, R126 ;  /* 0x0000001e5f7e7223 */ /* 0x000fe4000000007e */
[-C--:B------:R-:W-:Y:S02]  /*2070*/  FFMA R138, R93, R82.reuse, R25 ;  /* 0x000000525d8a7223 */ /* 0x080fe40000000019 */
[-C--:B------:R-:W-:Y:S02]  /*2080*/  FFMA R132, R95, R82.reuse, R109 ;  /* 0x000000525f847223 */ /* 0x080fe4000000006d */
[----:B------:R-:W-:Y:S02]  /*2090*/  FFMA R80, R97, R82, R80 ;  /* 0x0000005261507223 */ /* 0x000fe40000000050 */
[-C--:B------:R-:W-:Y:S02]  /*20a0*/  FFMA R142, R92, R17.reuse, R49 ;  /* 0x000000115c8e7223 */ /* 0x080fe40000000031 */
[----:B------:R-:W-:-:S02]  /*20b0*/  FFMA R104, R90, R17, R104 ;  /* 0x000000115a687223 */ /* 0x000fc40000000068 */
[-C--:B------:R-:W-:Y:S02]  /*20c0*/  FFMA R16, R88, R17.reuse, R48 ;  /* 0x0000001158107223 */ /* 0x080fe40000000030 */
[C---:B------:R-:W-:Y:S02]  /*20d0*/  FFMA R30, R99.reuse, R30, R51 ;  /* 0x0000001e631e7223 */ /* 0x040fe40000000033 */
[----:B------:R-:W-:Y:S02]  /*20e0*/  FFMA R82, R99, R82, R24 ;  /* 0x0000005263527223 */ /* 0x000fe40000000018 */
[----:B------:R-:W-:Y:S01]  /*20f0*/  FFMA R17, R14, R17, R50 ;  /* 0x000000110e117223 */ /* 0x000fe20000000032 */
[----:B------:R-:W1:Y:S01]  /*2100*/  LDS.128 R24, [R9+0x2250] ;  /* 0x0022500009187984 */ /* 0x000e620000000c00 */
[-C--:B---3--:R-:W-:Y:S02]  /*2110*/  FFMA R53, R107, R20.reuse, R53 ;  /* 0x000000146b357223 */ /* 0x088fe40000000035 */
[-C--:B------:R-:W-:Y:S01]  /*2120*/  FFMA R102, R105, R20.reuse, R102 ;  /* 0x0000001469667223 */ /* 0x080fe20000000066 */
[----:B------:R-:W2:Y:S01]  /*2130*/  LDS.128 R48, [R9+0x22d0] ;  /* 0x0022d00009307984 */ /* 0x000ea20000000c00 */
        /* <DEDUP_REMOVED lines=10> */
[----:B------:R-:W3:Y:S01]  /*21e0*/  LDS.128 R52, [R9+0x2310] ;  /* 0x0023100009347984 */ /* 0x000ee20000000c00 */
[-C--:B------:R-:W-:Y:S02]  /*21f0*/  FFMA R142, R93, R18.reuse, R142 ;  /* 0x000000125d8e7223 */ /* 0x080fe4000000008e */
[-C--:B------:R-:W-:Y:S02]  /*2200*/  FFMA R136, R95, R18.reuse, R104 ;  /* 0x000000125f887223 */ /* 0x080fe40000000068 */
[----:B------:R-:W-:-:S02]  /*2210*/  FFMA R16, R97, R18, R16 ;  /* 0x0000001261107223 */ /* 0x000fc40000000010 */
[----:B------:R-:W-:Y:S02]  /*2220*/  FFMA R18, R99, R18, R17 ;  /* 0x0000001263127223 */ /* 0x000fe40000000011 */
[-C--:B0-----:R-:W-:Y:S02]  /*2230*/  FFMA R17, R107, R32.reuse, R57 ;  /* 0x000000206b117223 */ /* 0x081fe40000000039 */
[-C--:B------:R-:W-:Y:S02]  /*2240*/  FFMA R98, R105, R32.reuse, R98 ;  /* 0x0000002069627223 */ /* 0x080fe40000000062 */
[-C--:B------:R-:W-:Y:S02]  /*2250*/  FFMA R21, R103, R32.reuse, R56 ;  /* 0x0000002067157223 */ /* 0x080fe40000000038 */
[----:B------:R-:W-:Y:S02]  /*2260*/  FFMA R32, R101, R32, R58 ;  /* 0x0000002065207223 */ /* 0x000fe4000000003a */
[----:B------:R-:W0:Y:S01]  /*2270*/  LDS.128 R56, [R9+0x2350] ;  /* 0x0023500009387984 */ /* 0x000e220000000c00 */
[----:B------:R-:W-:-:S02]  /*2280*/  FFMA R17, R92, R33, R17 ;  /* 0x000000215c117223 */ /* 0x000fc40000000011 */
[----:B------:R-:W-:Y:S02]  /*2290*/  FFMA R110, R95, R86, R148 ;  /* 0x000000565f6e7223 */ /* 0x000fe40000000094 */
[----:B------:R-:W-:Y:S02]  /*22a0*/  FFMA R148, R93, R34, R17 ;  /* 0x000000225d947223 */ /* 0x000fe40000000011 */
[----:B-1----:R-:W-:Y:S02]  /*22b0*/  FFMA R100, R105, R24, R100 ;  /* 0x0000001869647223 */ /* 0x002fe40000000064 */
[-C--:B--2---:R-:W-:Y:S02]  /*22c0*/  FFMA R17, R107, R48.reuse, R60 ;  /* 0x000000306b117223 */ /* 0x084fe4000000003c */
[----:B------:R-:W-:Y:S02]  /*22d0*/  FFMA R65, R105, R48, R65 ;  /* 0x0000003069417223 */ /* 0x000fe40000000041 */
[----:B------:R-:W-:-:S02]  /*22e0*/  FFMA R21, R88, R33, R21 ;  /* 0x0000002158157223 */ /* 0x000fc40000000015 */
[-C--:B------:R-:W-:Y:S02]  /*22f0*/  FFMA R61, R107, R24.reuse, R61 ;  /* 0x000000186b3d7223 */ /* 0x080fe4000000003d */
[C---:B------:R-:W-:Y:S02]  /*2300*/  FFMA R106, R103.reuse, R24, R106 ;  /* 0x00000018676a7223 */ /* 0x040fe4000000006a */
[----:B------:R-:W-:Y:S02]  /*2310*/  FFMA R150, R103, R48, R150 ;  /* 0x0000003067967223 */ /* 0x000fe40000000096 */
[----:B------:R-:W-:Y:S02]  /*2320*/  FFMA R100, R90, R25, R100 ;  /* 0x000000195a647223 */ /* 0x000fe40000000064 */
[-C--:B------:R-:W-:Y:S02]  /*2330*/  FFMA R17, R92, R49.reuse, R17 ;  /* 0x000000315c117223 */ /* 0x080fe40000000011 */
[----:B------:R-:W-:-:S02]  /*2340*/  FFMA R65, R90, R49, R65 ;  /* 0x000000315a417223 */ /* 0x000fc40000000041 */
[----:B------:R-:W-:Y:S02]  /*2350*/  FFMA R108, R97, R34, R21 ;  /* 0x00000022616c7223 */ /* 0x000fe40000000015 */
[----:B------:R-:W-:Y:S02]  /*2360*/  FFMA R112, R101, R24, R112 ;  /* 0x0000001865707223 */ /* 0x000fe40000000070 */
[C---:B------:R-:W-:Y:S02]  /*2370*/  FFMA R104, R88.reuse, R25, R106 ;  /* 0x0000001958687223 */ /* 0x040fe4000000006a */
[----:B------:R-:W-:Y:S02]  /*2380*/  FFMA R21, R88, R49, R150 ;  /* 0x0000003158157223 */ /* 0x000fe40000000096 */
[----:B------:R-:W-:Y:S02]  /*2390*/  FFMA R24, R92, R25, R61 ;  /* 0x000000195c187223 */ /* 0x000fe4000000003d */
[----:B------:R-:W-:-:S02]  /*23a0*/  FFMA R106, R95, R26, R100 ;  /* 0x0000001a5f6a7223 */ /* 0x000fc40000000064 */
[----:B------:R-:W-:Y:S02]  /*23b0*/  FFMA R48, R101, R48, R62 ;  /* 0x0000003065307223 */ /* 0x000fe4000000003e */
[-C--:B------:R-:W-:Y:S01]  /*23c0*/  FFMA R150, R93, R50.reuse, R17 ;  /* 0x000000325d967223 */ /* 0x080fe20000000011 */
[----:B------:R-:W1:Y:S01]  /*23d0*/  LDS.128 R60, [R9+0x2390] ;  /* 0x00239000093c7984 */ /* 0x000e620000000c00 */
[----:B------:R-:W-:Y:S02]  /*23e0*/  FFMA R100, R95, R50, R65 ;  /* 0x000000325f647223 */ /* 0x000fe40000000041 */
[----:B---3--:R-:W-:Y:S02]  /*23f0*/  FFMA R17, R105, R52, R64 ;  /* 0x0000003469117223 */ /* 0x008fe40000000040 */
[----:B------:R-:W2:Y:S01]  /*2400*/  LDS.128 R64, [R9+0x23d0] ;  /* 0x0023d00009407984 */ /* 0x000ea20000000c00 */
[-C--:B0-----:R-:W-:Y:S02]  /*2410*/  FFMA R94, R103, R56.reuse, R94 ;  /* 0x00000038675e7223 */ /* 0x081fe4000000005e */
[----:B------:R-:W-:-:S02]  /*2420*/  FFMA R11, R107, R56, R11 ;  /* 0x000000386b0b7223 */ /* 0x000fc4000000000b */
[-C--:B------:R-:W-:Y:S02]  /*2430*/  FFMA R91, R105, R56.reuse, R91 ;  /* 0x00000038695b7223 */ /* 0x080fe4000000005b */
[----:B------:R-:W-:Y:S02]  /*2440*/  FFMA R39, R101, R56, R39 ;  /* 0x0000003865277223 */ /* 0x000fe40000000027 */
[----:B------:R-:W-:Y:S02]  /*2450*/  FFMA R56, R88, R57, R94 ;  /* 0x0000003958387223 */ /* 0x000fe4000000005e */
[----:B------:R-:W0:Y:S01]  /*2460*/  LDS R94, [R10.X4+0xe20] ;  /* 0x000e20000a5e7984 */ /* 0x000e220000004800 */
[----:B------:R-:W-:Y:S02]  /*2470*/  FFMA R49, R14, R49, R48 ;  /* 0x000000310e317223 */ /* 0x000fe40000000030 */
[-C--:B------:R-:W-:Y:S02]  /*2480*/  FFMA R48, R97, R50.reuse, R21 ;  /* 0x0000003261307223 */ /* 0x080fe40000000015 */
[----:B------:R-:W-:-:S02]  /*2490*/  FFMA R50, R99, R50, R49 ;  /* 0x0000003263327223 */ /* 0x000fc40000000031 */
[-C--:B------:R-:W-:Y:S01]  /*24a0*/  FFMA R37, R107, R52.reuse, R37 ;  /* 0x000000346b257223 */ /* 0x080fe20000000025 */
[----:B------:R-:W3:Y:S01]  /*24b0*/  LDS R49, [R10.X4+0xf20] ;  /* 0x000f20000a317984 */ /* 0x000ee20000004800 */
[-C--:B------:R-:W-:Y:S02]  /*24c0*/  FFMA R96, R103, R52.reuse, R96 ;  /* 0x0000003467607223 */ /* 0x080fe40000000060 */
[----:B------:R-:W-:Y:S02]  /*24d0*/  FFMA R38, R101, R52, R38 ;  /* 0x0000003465267223 */ /* 0x000fe40000000026 */
[----:B------:R-:W-:Y:S02]  /*24e0*/  FFMA R21, R92, R53, R37 ;  /* 0x000000355c157223 */ /* 0x000fe40000000025 */
[C---:B------:R-:W-:Y:S02]  /*24f0*/  FFMA R98, R90.reuse, R33, R98 ;  /* 0x000000215a627223 */ /* 0x040fe40000000062 */
[----:B------:R-:W-:-:S02]  /*2500*/  FFMA R17, R90, R53, R17 ;  /* 0x000000355a117223 */ /* 0x000fc40000000011 */
[----:B------:R-:W-:Y:S02]  /*2510*/  FFMA R37, R90, R57, R91 ;  /* 0x000000395a257223 */ /* 0x000fe4000000005b */
[-C--:B------:R-:W-:Y:S01]  /*2520*/  FFMA R52, R88, R53.reuse, R96 ;  /* 0x0000003558347223 */ /* 0x080fe20000000060 */
[----:B------:R-:W-:Y:S01]  /*2530*/  LDS R91, [R10.X4+0x1400] ;  /* 0x001400000a5b7984 */ /* 0x000fe20000004800 */
[----:B------:R-:W-:Y:S02]  /*2540*/  FFMA R53, R14, R53, R38 ;  /* 0x000000350e357223 */ /* 0x000fe40000000026 */
[-C--:B-1----:R-:W-:Y:S02]  /*2550*/  FFMA R89, R105, R60.reuse, R89 ;  /* 0x0000003c69597223 */ /* 0x082fe40000000059 */
[----:B------:R-:W-:Y:S02]  /*2560*/  FFMA R15, R107, R60, R15 ;  /* 0x0000003c6b0f7223 */ /* 0x000fe4000000000f */
[----:B--2---:R-:W-:-:S02]  /*2570*/  FFMA R45, R105, R64, R45 ;  /* 0x00000040692d7223 */ /* 0x004fc4000000002d */
[C---:B------:R-:W-:Y:S02]  /*2580*/  FFMA R89, R90.reuse, R61, R89 ;  /* 0x0000003d5a597223 */ /* 0x040fe40000000059 */
[-C--:B------:R-:W-:Y:S02]  /*2590*/  FFMA R44, R103, R60.reuse, R44 ;  /* 0x0000003c672c7223 */ /* 0x080fe4000000002c */
[C---:B------:R-:W-:Y:S02]  /*25a0*/  FFMA R46, R101.reuse, R60, R46 ;  /* 0x0000003c652e7223 */ /* 0x040fe4000000002e */
[----:B------:R-:W-:Y:S02]  /*25b0*/  FFMA R47, R101, R64, R47 ;  /* 0x00000040652f7223 */ /* 0x000fe4000000002f */
[----:B------:R-:W-:Y:S02]  /*25c0*/  FFMA R45, R90, R65, R45 ;  /* 0x000000415a2d7223 */ /* 0x000fe4000000002d */
[C---:B------:R-:W-:Y:S01]  /*25d0*/  FFMA R98, R95.reuse, R34, R98 ;  /* 0x000000225f627223 */ /* 0x040fe20000000062 */
[----:B------:R-:W-:Y:S01]  /*25e0*/  LDS R90, [R10.X4+0x1220] ;  /* 0x001220000a5a7984 */ /* 0x000fe20000004800 */
[----:B------:R-:W-:-:S02]  /*25f0*/  FFMA R38, R95, R54, R17 ;  /* 0x000000365f267223 */ /* 0x000fc40000000011 */
[C---:B------:R-:W-:Y:S02]  /*2600*/  FFMA R37, R95.reuse, R58, R37 ;  /* 0x0000003a5f257223 */ /* 0x040fe40000000025 */
[----:B------:R-:W-:Y:S02]  /*2610*/  FFMA R96, R95, R62, R89 ;  /* 0x0000003e5f607223 */ /* 0x000fe40000000059 */
[----:B------:R-:W-:Y:S01]  /*2620*/  FFMA R112, R14, R25, R112 ;  /* 0x000000190e707223 */ /* 0x000fe20000000070 */
[----:B------:R-:W-:Y:S01]  /*2630*/  LDS R89, [R10.X4+0x1520] ;  /* 0x001520000a597984 */ /* 0x000fe20000004800 */
[-C--:B------:R-:W-:Y:S02]  /*2640*/  FFMA R15, R92, R61.reuse, R15 ;  /* 0x0000003d5c0f7223 */ /* 0x080fe4000000000f */
[-C--:B------:R-:W-:Y:S02]  /*2650*/  FFMA R44, R88, R61.reuse, R44 ;  /* 0x0000003d582c7223 */ /* 0x080fe4000000002c */
[----:B------:R-:W-:-:S02]  /*2660*/  FFMA R46, R14, R61, R46 ;  /* 0x0000003d0e2e7223 */ /* 0x000fc4000000002e */
[C---:B------:R-:W-:Y:S02]  /*2670*/  FFMA R47, R14.reuse, R65, R47 ;  /* 0x000000410e2f7223 */ /* 0x040fe4000000002f */
[----:B------:R-:W-:Y:S02]  /*2680*/  FFMA R95, R95, R66, R45 ;  /* 0x000000425f5f7223 */ /* 0x000fe4000000002d */
[----:B------:R-:W-:Y:S02]  /*2690*/  FFMA R32, R14, R33, R32 ;  /* 0x000000210e207223 */ /* 0x000fe40000000020 */
[----:B0-----:R-:W-:Y:S02]  /*26a0*/  FFMA R33, R94, R23, R102 ;  /* 0x000000175e217223 */ /* 0x001fe40000000066 */
[-C--:B------:R-:W-:Y:S02]  /*26b0*/  FFMA R24, R93, R26.reuse, R24 ;  /* 0x0000001a5d187223 */ /* 0x080fe40000000018 */
[----:B------:R-:W-:-:S02]  /*26c0*/  FFMA R104, R97, R26, R104 ;  /* 0x0000001a61687223 */ /* 0x000fc40000000068 */
[C---:B------:R-:W-:Y:S02]  /*26d0*/  FFMA R105, R94.reuse, R35, R98 ;  /* 0x000000235e697223 */ /* 0x040fe40000000062 */
[C---:B------:R-:W-:Y:S02]  /*26e0*/  FFMA R102, R94.reuse, R51, R100 ;  /* 0x000000335e667223 */ /* 0x040fe40000000064 */
[----:B------:R-:W-:Y:S02]  /*26f0*/  FFMA R26, R99, R26, R112 ;  /* 0x0000001a631a7223 */ /* 0x000fe40000000070 */
[-C--:B------:R-:W-:Y:S02]  /*2700*/  FFMA R15, R93, R62.reuse, R15 ;  /* 0x0000003e5d0f7223 */ /* 0x080fe4000000000f */
[----:B------:R-:W-:Y:S02]  /*2710*/  FFMA R60, R97, R62, R44 ;  /* 0x0000003e613c7223 */ /* 0x000fe4000000002c */
        /* <DEDUP_REMOVED lines=11> */
[----:B------:R-:W-:Y:S02]  /*27d0*/  FFMA R96, R94, R63, R96 ;  /* 0x0000003f5e607223 */ /* 0x000fe40000000060 */
[----:B------:R-:W-:-:S02]  /*27e0*/  FFMA R62, R99, R62, R46 ;  /* 0x0000003e633e7223 */ /* 0x000fc4000000002e */
[----:B------:R-:W-:Y:S02]  /*27f0*/  FFMA R36, R103, R64, R36 ;  /* 0x0000004067247223 */ /* 0x000fe40000000024 */
[----:B------:R-:W-:Y:S02]  /*2800*/  FFMA R112, R99, R66, R47 ;  /* 0x0000004263707223 */ /* 0x000fe4000000002f */
[----:B------:R-:W-:Y:S01]  /*2810*/  FFMA R94, R94, R67, R95 ;  /* 0x000000435e5e7223 */ /* 0x000fe2000000005f */
[----:B------:R-:W-:Y:S01]  /*2820*/  LDS.128 R44, [R9+0x2020] ;  /* 0x00202000092c7984 */ /* 0x000fe20000000c00 */
[----:B------:R-:W-:Y:S02]  /*2830*/  FFMA R36, R88, R65, R36 ;  /* 0x0000004158247223 */ /* 0x000fe40000000024 */
[-C--:B------:R-:W-:Y:S01]  /*2840*/  FFMA R11, R92, R57.reuse, R11 ;  /* 0x000000395c0b7223 */ /* 0x080fe2000000000b */
[----:B------:R-:W0:Y:S01]  /*2850*/  LDS R95, [R10.X4+0x1100] ;  /* 0x001100000a5f7984 */ /* 0x000e220000004800 */
[----:B------:R-:W-:-:S02]  /*2860*/  FFMA R39, R14, R57, R39 ;  /* 0x000000390e277223 */ /* 0x000fc40000000027 */
[-C--:B------:R-:W-:Y:S01]  /*2870*/  FFMA R140, R93, R86.reuse, R140 ;  /* 0x000000565d8c7223 */ /* 0x080fe2000000008c */
[----:B------:R-:W1:Y:S01]  /*2880*/  LDS R88, [R10.X4+0x1300] ;  /* 0x001300000a587984 */ /* 0x000e620000004800 */
[-C--:B------:R-:W-:Y:S02]  /*2890*/  FFMA R84, R97, R86.reuse, R84 ;  /* 0x0000005661547223 */ /* 0x080fe40000000054 */
[----:B------:R-:W-:Y:S01]  /*28a0*/  FFMA R86, R99, R86, R85 ;  /* 0x0000005663567223 */ /* 0x000fe20000000055 */
[----:B------:R-:W-:Y:S01]  /*28b0*/  LDS R14, [R10.X4+0x1320] ;  /* 0x001320000a0e7984 */ /* 0x000fe20000004800 */
[-C--:B------:R-:W-:Y:S02]  /*28c0*/  FFMA R11, R93, R58.reuse, R11 ;  /* 0x0000003a5d0b7223 */ /* 0x080fe4000000000b */
[-C--:B------:R-:W-:Y:S01]  /*28d0*/  FFMA R56, R97, R58.reuse, R56 ;  /* 0x0000003a61387223 */ /* 0x080fe20000000038 */
[----:B------:R-:W2:Y:S01]  /*28e0*/  LDS R85, [R10.X4+0x1500] ;  /* 0x001500000a557984 */ /* 0x000ea20000004800 */
[----:B------:R-:W-:-:S02]  /*28f0*/  FFMA R58, R99, R58, R39 ;  /* 0x0000003a633a7223 */ /* 0x000fc40000000027 */
[----:B------:R-:W-:Y:S02]  /*2900*/  FFMA R146, R97, R66, R36 ;  /* 0x0000004261927223 */ /* 0x000fe40000000024 */
[----:B------:R-:W4:Y:S01]  /*2910*/  LDS.128 R36, [R9+0x2060] ;  /* 0x0020600009247984 */ /* 0x000f220000000c00 */
[----:B------:R-:W-:Y:S02]  /*2920*/  FFMA R13, R107, R64, R13 ;  /* 0x000000406b0d7223 */ /* 0x000fe4000000000d */
[-C--:B------:R-:W-:Y:S02]  /*2930*/  FFMA R21, R93, R54.reuse, R21 ;  /* 0x000000365d157223 */ /* 0x080fe40000000015 */
[-C--:B------:R-:W-:Y:S02]  /*2940*/  FFMA R52, R97, R54.reuse, R52 ;  /* 0x0000003661347223 */ /* 0x080fe40000000034 */
[----:B------:R-:W-:Y:S01]  /*2950*/  FFMA R13, R92, R65, R13 ;  /* 0x000000415c0d7223 */ /* 0x000fe2000000000d */
[----:B------:R-:W-:Y:S01]  /*2960*/  LDS R97, [R10.X4+0x1020] ;  /* 0x001020000a617984 */ /* 0x000fe20000004800 */
[----:B------:R-:W-:-:S02]  /*2970*/  FFMA R54, R99, R54, R53 ;  /* 0x0000003663367223 */ /* 0x000fc40000000035 */
[C---:B------:R-:W-:Y:S01]  /*2980*/  FFMA R53, R29.reuse, R75, R72 ;  /* 0x0000004b1d357223 */ /* 0x040fe20000000048 */
[----:B------:R-:W-:Y:S01]  /*2990*/  LDS R92, [R10.X4+0x1200] ;  /* 0x001200000a5c7984 */ /* 0x000fe20000004800 */
[C---:B------:R-:W-:Y:S02]  /*29a0*/  FFMA R61, R29.reuse, R43, R40 ;  /* 0x0000002b1d3d7223 */ /* 0x040fe40000000028 */
[C---:B------:R-:W-:Y:S02]  /*29b0*/  FFMA R57, R29.reuse, R79, R76 ;  /* 0x0000004f1d397223 */ /* 0x040fe4000000004c */
[C---:B------:R-:W-:Y:S02]  /*29c0*/  FFMA R72, R29.reuse, R83, R80 ;  /* 0x000000531d487223 */ /* 0x040fe40000000050 */
[C---:B------:R-:W-:Y:S02]  /*29d0*/  FFMA R40, R29.reuse, R19, R16 ;  /* 0x000000131d287223 */ /* 0x040fe40000000010 */
[----:B------:R-:W-:-:S02]  /*29e0*/  FFMA R110, R29, R23, R20 ;  /* 0x000000171d6e7223 */ /* 0x000fc40000000014 */
[----:B------:R-:W-:Y:S02]  /*29f0*/  FFMA R107, R29, R27, R104 ;  /* 0x0000001b1d6b7223 */ /* 0x000fe40000000068 */
[----:B------:R-:W-:Y:S02]  /*2a00*/  FFMA R13, R93, R66, R13 ;  /* 0x000000425d0d7223 */ /* 0x000fe4000000000d */
[-C--:B------:R-:W-:Y:S01]  /*2a10*/  FFMA R128, R152, R31.reuse, R128 ;  /* 0x0000001f98807223 */ /* 0x080fe20000000080 */
[----:B------:R-:W-:Y:S01]  /*2a20*/  LDS R93, [R10.X4+0x1120] ;  /* 0x001120000a5d7984 */ /* 0x000fe20000004800 */
        /* <DEDUP_REMOVED lines=9> */
[----:B---3--:R-:W-:Y:S02]  /*2ac0*/  FFMA R65, R49, R31, R30 ;  /* 0x0000001f31417223 */ /* 0x008fe4000000001e */
[----:B------:R-:W3:Y:S01]  /*2ad0*/  LDS.128 R28, [R9+0x20a0] ;  /* 0x0020a000091c7984 */ /* 0x000ee20000000c00 */
[----:B------:R-:W-:Y:S02]  /*2ae0*/  FFMA R34, R99, R34, R32 ;  /* 0x0000002263227223 */ /* 0x000fe40000000020 */
[----:B0-----:R-:W-:Y:S01]  /*2af0*/  FFMA R53, R44, R95, R53 ;  /* 0x0000005f2c357223 */ /* 0x001fe20000000035 */
[----:B------:R-:W0:Y:S01]  /*2b00*/  LDS R99, [R10.X4+0x1000] ;  /* 0x001000000a637984 */ /* 0x000e220000004800 */
[C---:B------:R-:W-:Y:S02]  /*2b10*/  FFMA R116, R152.reuse, R75, R116 ;  /* 0x0000004b98747223 */ /* 0x040fe40000000074 */
[----:B------:R-:W-:Y:S02]  /*2b20*/  FFMA R124, R152, R43, R124 ;  /* 0x0000002b987c7223 */ /* 0x000fe4000000007c */
[----:B------:R-:W-:-:S02]  /*2b30*/  FFMA R75, R49, R75, R74 ;  /* 0x0000004b314b7223 */ /* 0x000fc4000000004a */
[C---:B------:R-:W-:Y:S02]  /*2b40*/  FFMA R60, R49.reuse, R43, R42 ;  /* 0x0000002b313c7223 */ /* 0x040fe4000000002a */
[C---:B------:R-:W-:Y:S02]  /*2b50*/  FFMA R73, R152.reuse, R83, R138 ;  /* 0x0000005398497223 */ /* 0x040fe4000000008a */
[C---:B------:R-:W-:Y:S02]  /*2b60*/  FFMA R77, R152.reuse, R87, R140 ;  /* 0x00000057984d7223 */ /* 0x040fe4000000008c */
[----:B------:R-:W-:Y:S02]  /*2b70*/  FFMA R41, R152, R19, R142 ;  /* 0x0000001398297223 */ /* 0x000fe4000000008e */
[C---:B------:R-:W-:Y:S02]  /*2b80*/  FFMA R74, R49.reuse, R83, R82 ;  /* 0x00000053314a7223 */ /* 0x040fe40000000052 */
        /* <DEDUP_REMOVED lines=13> */
[----:B-1----:R-:W-:Y:S01]  /*2c60*/  FFMA R53, R88, R45, R53 ;  /* 0x0000002d58357223 */ /* 0x002fe20000000035 */
[----:B------:R-:W1:Y:S01]  /*2c70*/  LDS.128 R48, [R9+0x20e0] ;  /* 0x0020e00009307984 */ /* 0x000e620000000c00 */
[C---:B------:R-:W-:Y:S02]  /*2c80*/  FFMA R21, R152.reuse, R55, R21 ;  /* 0x0000003798157223 */ /* 0x040fe40000000015 */
[----:B--2---:R-:W-:Y:S02]  /*2c90*/  FFMA R84, R85, R46, R53 ;  /* 0x0000002e55547223 */ /* 0x004fe40000000035 */
[----:B------:R-:W2:Y:S01]  /*2ca0*/  LDS.128 R52, [R9+0x2120] ;  /* 0x0021200009347984 */ /* 0x000ea20000000c00 */
[----:B----4-:R-:W-:Y:S02]  /*2cb0*/  FFMA R57, R95, R36, R57 ;  /* 0x000000245f397223 */ /* 0x010fe40000000039 */
[----:B------:R-:W-:Y:S02]  /*2cc0*/  FFMA R11, R152, R59, R11 ;  /* 0x0000003b980b7223 */ /* 0x000fe4000000000b */
[----:B------:R-:W-:-:S02]  /*2cd0*/  FFMA R57, R88, R37, R57 ;  /* 0x0000002558397223 */ /* 0x000fc40000000039 */
[----:B------:R-:W-:Y:S02]  /*2ce0*/  FFMA R120, R152, R79, R120 ;  /* 0x0000004f98787223 */ /* 0x000fe40000000078 */
[----:B------:R-:W-:Y:S02]  /*2cf0*/  FFMA R86, R85, R38, R57 ;  /* 0x0000002655567223 */ /* 0x000fe40000000039 */
[----:B------:R-:W4:Y:S01]  /*2d00*/  LDS.128 R56, [R9+0x2160] ;  /* 0x0021600009387984 */ /* 0x000f220000000c00 */
[-C--:B---3--:R-:W-:Y:S02]  /*2d10*/  FFMA R61, R95, R28.reuse, R61 ;  /* 0x0000001c5f3d7223 */ /* 0x088fe4000000003d */
[----:B------:R-:W-:Y:S02]  /*2d20*/  FFMA R60, R93, R28, R60 ;  /* 0x0000001c5d3c7223 */ /* 0x000fe4000000003c */
[-C--:B0-----:R-:W-:Y:S02]  /*2d30*/  FFMA R120, R99, R36.reuse, R120 ;  /* 0x0000002463787223 */ /* 0x081fe40000000078 */
[----:B------:R-:W-:-:S02]  /*2d40*/  FFMA R118, R97, R36, R118 ;  /* 0x0000002461767223 */ /* 0x000fc40000000076 */
[----:B------:R-:W-:Y:S02]  /*2d50*/  FFMA R78, R93, R36, R78 ;  /* 0x000000245d4e7223 */ /* 0x000fe4000000004e */
[-C--:B------:R-:W-:Y:S02]  /*2d60*/  FFMA R124, R99, R28.reuse, R124 ;  /* 0x0000001c637c7223 */ /* 0x080fe4000000007c */
[----:B------:R-:W-:Y:S02]  /*2d70*/  FFMA R122, R97, R28, R122 ;  /* 0x0000001c617a7223 */ /* 0x000fe4000000007a */
[----:B------:R-:W-:Y:S02]  /*2d80*/  FFMA R15, R152, R63, R15 ;  /* 0x0000003f980f7223 */ /* 0x000fe4000000000f */
[-C--:B------:R-:W-:Y:S02]  /*2d90*/  FFMA R28, R88, R29.reuse, R61 ;  /* 0x0000001d581c7223 */ /* 0x080fe4000000003d */
[----:B------:R-:W-:-:S02]  /*2da0*/  FFMA R36, R14, R29, R60 ;  /* 0x0000001d0e247223 */ /* 0x000fc4000000003c */
[----:B------:R-:W0:Y:S01]  /*2db0*/  LDS.128 R60, [R9+0x21a0] ;  /* 0x0021a000093c7984 */ /* 0x000e220000000c00 */
[-C--:B------:R-:W-:Y:S02]  /*2dc0*/  FFMA R124, R92, R29.reuse, R124 ;  /* 0x0000001d5c7c7223 */ /* 0x080fe4000000007c */
[----:B------:R-:W-:Y:S02]  /*2dd0*/  FFMA R122, R90, R29, R122 ;  /* 0x0000001d5a7a7223 */ /* 0x000fe4000000007a */
[-C--:B-1----:R-:W-:Y:S02]  /*2de0*/  FFMA R128, R99, R48.reuse, R128 ;  /* 0x0000003063807223 */ /* 0x082fe40000000080 */
[-C--:B------:R-:W-:Y:S02]  /*2df0*/  FFMA R126, R97, R48.reuse, R126 ;  /* 0x00000030617e7223 */ /* 0x080fe4000000007e */
[-C--:B------:R-:W-:Y:S02]  /*2e00*/  FFMA R64, R95, R48.reuse, R64 ;  /* 0x000000305f407223 */ /* 0x080fe40000000040 */
        /* <DEDUP_REMOVED lines=10> */
[----:B--2---:R-:W-:Y:S02]  /*2eb0*/  FFMA R69, R99, R52, R69 ;  /* 0x0000003463457223 */ /* 0x004fe40000000045 */
[-C--:B------:R-:W-:Y:S02]  /*2ec0*/  FFMA R136, R91, R50.reuse, R128 ;  /* 0x000000325b887223 */ /* 0x080fe40000000080 */
[----:B------:R-:W-:-:S02]  /*2ed0*/  FFMA R126, R81, R50, R126 ;  /* 0x00000032517e7223 */ /* 0x000fc4000000007e */
[-C--:B------:R-:W-:Y:S02]  /*2ee0*/  FFMA R30, R85, R50.reuse, R30 ;  /* 0x00000032551e7223 */ /* 0x080fe4000000001e */
[----:B------:R-:W-:Y:S02]  /*2ef0*/  FFMA R13, R152, R67, R13 ;  /* 0x00000043980d7223 */ /* 0x000fe4000000000d */
[----:B------:R-:W-:Y:S02]  /*2f00*/  FFMA R50, R89, R50, R65 ;  /* 0x0000003259327223 */ /* 0x000fe40000000041 */
[-C--:B------:R-:W-:Y:S01]  /*2f10*/  FFMA R68, R95, R52.reuse, R68 ;  /* 0x000000345f447223 */ /* 0x080fe20000000044 */
[----:B------:R-:W1:Y:S01]  /*2f20*/  LDS.128 R64, [R9+0x21e0] ;  /* 0x0021e00009407984 */ /* 0x000e620000000c00 */
[----:B------:R-:W-:Y:S02]  /*2f30*/  FFMA R70, R93, R52, R70 ;  /* 0x000000345d467223 */ /* 0x000fe40000000046 */
[----:B------:R-:W-:-:S02]  /*2f40*/  FFMA R69, R92, R53, R69 ;  /* 0x000000355c457223 */ /* 0x000fc40000000045 */
[C---:B------:R-:W-:Y:S02]  /*2f50*/  FFMA R116, R44.reuse, R99, R116 ;  /* 0x000000632c747223 */ /* 0x040fe40000000074 */
[C---:B------:R-:W-:Y:S02]  /*2f60*/  FFMA R114, R44.reuse, R97, R114 ;  /* 0x000000612c727223 */ /* 0x040fe40000000072 */
[----:B------:R-:W-:Y:S02]  /*2f70*/  FFMA R75, R44, R93, R75 ;  /* 0x0000005d2c4b7223 */ /* 0x000fe4000000004b */
[----:B------:R-:W-:Y:S02]  /*2f80*/  FFMA R130, R97, R52, R130 ;  /* 0x0000003461827223 */ /* 0x000fe40000000082 */
[-C--:B------:R-:W-:Y:S02]  /*2f90*/  FFMA R52, R88, R53.reuse, R68 ;  /* 0x0000003558347223 */ /* 0x080fe40000000044 */
[----:B------:R-:W-:-:S02]  /*2fa0*/  FFMA R44, R14, R53, R70 ;  /* 0x000000350e2c7223 */ /* 0x000fc40000000046 */
[----:B------:R-:W-:Y:S02]  /*2fb0*/  FFMA R138, R91, R54, R69 ;  /* 0x000000365b8a7223 */ /* 0x000fe40000000045 */
[----:B------:R-:W2:Y:S01]  /*2fc0*/  LDS.128 R68, [R9+0x2220] ;  /* 0x0022200009447984 */ /* 0x000ea20000000c00 */
[-C--:B------:R-:W-:Y:S02]  /*2fd0*/  FFMA R116, R92, R45.reuse, R116 ;  /* 0x0000002d5c747223 */ /* 0x080fe40000000074 */
[-C--:B------:R-:W-:Y:S02]  /*2fe0*/  FFMA R82, R90, R45.reuse, R114 ;  /* 0x0000002d5a527223 */ /* 0x080fe40000000072 */
[----:B------:R-:W-:Y:S02]  /*2ff0*/  FFMA R75, R14, R45, R75 ;  /* 0x0000002d0e4b7223 */ /* 0x000fe4000000004b */
[----:B------:R-:W-:Y:S02]  /*3000*/  FFMA R128, R90, R53, R130 ;  /* 0x000000355a807223 */ /* 0x000fe40000000082 */
[-C--:B----4-:R-:W-:Y:S01]  /*3010*/  FFMA R73, R99, R56.reuse, R73 ;  /* 0x0000003863497223 */ /* 0x090fe20000000049 */
[----:B------:R-:W-:Y:S01]  /*3020*/  LDS R53, [R10.X4+0x1c00] ;  /* 0x001c00000a357984 */ /* 0x000fe20000004800 */
[----:B------:R-:W-:-:S02]  /*3030*/  FFMA R72, R95, R56, R72 ;  /* 0x000000385f487223 */ /* 0x000fc40000000048 */
[----:B------:R-:W-:Y:S02]  /*3040*/  FFMA R74, R93, R56, R74 ;  /* 0x000000385d4a7223 */ /* 0x000fe4000000004a */
[-C--:B------:R-:W-:Y:S02]  /*3050*/  FFMA R114, R91, R46.reuse, R116 ;  /* 0x0000002e5b727223 */ /* 0x080fe40000000074 */
[C---:B------:R-:W-:Y:S02]  /*3060*/  FFMA R82, R81.reuse, R46, R82 ;  /* 0x0000002e51527223 */ /* 0x040fe40000000052 */
[-C--:B------:R-:W-:Y:S02]  /*3070*/  FFMA R128, R81, R54.reuse, R128 ;  /* 0x0000003651807223 */ /* 0x080fe40000000080 */
[-C--:B------:R-:W-:Y:S02]  /*3080*/  FFMA R52, R85, R54.reuse, R52 ;  /* 0x0000003655347223 */ /* 0x080fe40000000034 */
[----:B------:R-:W-:-:S02]  /*3090*/  FFMA R44, R89, R54, R44 ;  /* 0x00000036592c7223 */ /* 0x000fc4000000002c */
[----:B------:R-:W-:Y:S02]  /*30a0*/  FFMA R113, R97, R56, R113 ;  /* 0x0000003861717223 */ /* 0x000fe40000000071 */
[----:B------:R-:W-:Y:S02]  /*30b0*/  FFMA R46, R89, R46, R75 ;  /* 0x0000002e592e7223 */ /* 0x000fe4000000004b */
[-C--:B------:R-:W-:Y:S02]  /*30c0*/  FFMA R56, R92, R57.reuse, R73 ;  /* 0x000000395c387223 */ /* 0x080fe40000000049 */
[-C--:B------:R-:W-:Y:S02]  /*30d0*/  FFMA R54, R88, R57.reuse, R72 ;  /* 0x0000003958367223 */ /* 0x080fe40000000048 */
[----:B------:R-:W-:Y:S02]  /*30e0*/  FFMA R48, R14, R57, R74 ;  /* 0x000000390e307223 */ /* 0x000fe4000000004a */
[----:B------:R-:W3:Y:S01]  /*30f0*/  LDS.128 R72, [R9+0x2260] ;  /* 0x0022600009487984 */ /* 0x000ee20000000c00 */
[----:B------:R-:W-:-:S02]  /*3100*/  FFMA R120, R92, R37, R120 ;  /* 0x000000255c787223 */ /* 0x000fc40000000078 */
[-C--:B------:R-:W-:Y:S02]  /*3110*/  FFMA R118, R90, R37.reuse, R118 ;  /* 0x000000255a767223 */ /* 0x080fe40000000076 */
[----:B------:R-:W-:Y:S02]  /*3120*/  FFMA R78, R14, R37, R78 ;  /* 0x000000250e4e7223 */ /* 0x000fe4000000004e */
[-C--:B0-----:R-:W-:Y:S01]  /*3130*/  FFMA R77, R99, R60.reuse, R77 ;  /* 0x0000003c634d7223 */ /* 0x081fe2000000004d */
[----:B------:R-:W-:Y:S01]  /*3140*/  LDS R37, [R10.X4+0x1700] ;  /* 0x001700000a257984 */ /* 0x000fe20000004800 */
[----:B------:R-:W-:Y:S02]  /*3150*/  FFMA R76, R95, R60, R76 ;  /* 0x0000003c5f4c7223 */ /* 0x000fe4000000004c */
[-C--:B------:R-:W-:Y:S02]  /*3160*/  FFMA R132, R91, R38.reuse, R120 ;  /* 0x000000265b847223 */ /* 0x080fe40000000078 */
[----:B------:R-:W-:-:S02]  /*3170*/  FFMA R120, R81, R38, R118 ;  /* 0x0000002651787223 */ /* 0x000fc40000000076 */
[-C--:B------:R-:W-:Y:S02]  /*3180*/  FFMA R111, R97, R60.reuse, R111 ;  /* 0x0000003c616f7223 */ /* 0x080fe4000000006f */
[----:B------:R-:W-:Y:S02]  /*3190*/  FFMA R43, R93, R60, R43 ;  /* 0x0000003c5d2b7223 */ /* 0x000fe4000000002b */
[----:B------:R-:W-:Y:S02]  /*31a0*/  FFMA R38, R89, R38, R78 ;  /* 0x0000002659267223 */ /* 0x000fe4000000004e */
[-C--:B------:R-:W-:Y:S02]  /*31b0*/  FFMA R146, R92, R61.reuse, R77 ;  /* 0x0000003d5c927223 */ /* 0x080fe4000000004d */
[----:B------:R-:W-:Y:S02]  /*31c0*/  FFMA R60, R88, R61, R76 ;  /* 0x0000003d583c7223 */ /* 0x000fe4000000004c */
[----:B------:R-:W0:Y:S01]  /*31d0*/  LDS.128 R76, [R9+0x22a0] ;  /* 0x0022a000094c7984 */ /* 0x000e220000000c00 */
[----:B------:R-:W-:-:S02]  /*31e0*/  FFMA R113, R90, R57, R113 ;  /* 0x000000395a717223 */ /* 0x000fc40000000071 */
[-C--:B------:R-:W-:Y:S01]  /*31f0*/  FFMA R56, R91, R58.reuse, R56 ;  /* 0x0000003a5b387223 */ /* 0x080fe20000000038 */
[----:B------:R-:W-:Y:S01]  /*3200*/  LDS R57, [R10.X4+0x1c20] ;  /* 0x001c20000a397984 */ /* 0x000fe20000004800 */
[-C--:B------:R-:W-:Y:S02]  /*3210*/  FFMA R130, R81, R58.reuse, R113 ;  /* 0x0000003a51827223 */ /* 0x080fe40000000071 */
[-C--:B------:R-:W-:Y:S02]  /*3220*/  FFMA R54, R85, R58.reuse, R54 ;  /* 0x0000003a55367223 */ /* 0x080fe40000000036 */
[----:B------:R-:W-:Y:S02]  /*3230*/  FFMA R48, R89, R58, R48 ;  /* 0x0000003a59307223 */ /* 0x000fe40000000030 */
[-C--:B------:R-:W-:Y:S02]  /*3240*/  FFMA R58, R90, R61.reuse, R111 ;  /* 0x0000003d5a3a7223 */ /* 0x080fe4000000006f */
[----:B------:R-:W-:-:S02]  /*3250*/  FFMA R43, R14, R61, R43 ;  /* 0x0000003d0e2b7223 */ /* 0x000fc4000000002b */
[-C--:B-1----:R-:W-:Y:S01]  /*3260*/  FFMA R41, R99, R64.reuse, R41 ;  /* 0x0000004063297223 */ /* 0x082fe20000000029 */
[----:B------:R-:W-:Y:S01]  /*3270*/  LDS R61, [R10.X4+0x1d00] ;  /* 0x001d00000a3d7984 */ /* 0x000fe20000004800 */
[-C--:B------:R-:W-:Y:S02]  /*3280*/  FFMA R109, R97, R64.reuse, R109 ;  /* 0x00000040616d7223 */ /* 0x080fe4000000006d */
[-C--:B------:R-:W-:Y:S02]  /*3290*/  FFMA R40, R95, R64.reuse, R40 ;  /* 0x000000405f287223 */ /* 0x080fe40000000028 */
[----:B------:R-:W-:Y:S02]  /*32a0*/  FFMA R42, R93, R64, R42 ;  /* 0x000000405d2a7223 */ /* 0x000fe4000000002a */
[----:B------:R-:W-:Y:S02]  /*32b0*/  FFMA R32, R152, R23, R144 ;  /* 0x0000001798207223 */ /* 0x000fe40000000090 */
[----:B------:R-:W-:-:S02]  /*32c0*/  FFMA R146, R91, R62, R146 ;  /* 0x0000003e5b927223 */ /* 0x000fc40000000092 */
[-C--:B------:R-:W-:Y:S02]  /*32d0*/  FFMA R58, R81, R62.reuse, R58 ;  /* 0x0000003e513a7223 */ /* 0x080fe4000000003a */
[-C--:B------:R-:W-:Y:S02]  /*32e0*/  FFMA R60, R85, R62.reuse, R60 ;  /* 0x0000003e553c7223 */ /* 0x080fe4000000003c */
[-C--:B------:R-:W-:Y:S02]  /*32f0*/  FFMA R150, R92, R65.reuse, R41 ;  /* 0x000000415c967223 */ /* 0x080fe40000000029 */
[-C--:B------:R-:W-:Y:S02]  /*3300*/  FFMA R109, R90, R65.reuse, R109 ;  /* 0x000000415a6d7223 */ /* 0x080fe4000000006d */
[----:B------:R-:W-:Y:S02]  /*3310*/  FFMA R116, R88, R65, R40 ;  /* 0x0000004158747223 */ /* 0x000fe40000000028 */
[----:B------:R-:W-:-:S02]  /*3320*/  FFMA R62, R89, R62, R43 ;  /* 0x0000003e593e7223 */ /* 0x000fc4000000002b */
[----:B------:R-:W-:Y:S02]  /*3330*/  FFMA R65, R14, R65, R42 ;  /* 0x000000410e417223 */ /* 0x000fe4000000002a */
[-C--:B--2---:R-:W-:Y:S01]  /*3340*/  FFMA R32, R99, R68.reuse, R32 ;  /* 0x0000004463207223 */ /* 0x084fe20000000020 */
[----:B------:R-:W1:Y:S01]  /*3350*/  LDS.128 R40, [R9+0x22e0] ;  /* 0x0022e00009287984 */ /* 0x000e620000000c00 */
[----:B------:R-:W-:Y:S02]  /*3360*/  FFMA R33, R97, R68, R33 ;  /* 0x0000004461217223 */ /* 0x000fe40000000021 */
[----:B------:R-:W-:Y:S02]  /*3370*/  FFMA R25, R152, R27, R24 ;  /* 0x0000001b98197223 */ /* 0x000fe40000000018 */
[-C--:B------:R-:W-:Y:S02]  /*3380*/  FFMA R32, R92, R69.reuse, R32 ;  /* 0x000000455c207223 */ /* 0x080fe40000000020 */
[----:B------:R-:W-:-:S02]  /*3390*/  FFMA R33, R90, R69, R33 ;  /* 0x000000455a217223 */ /* 0x000fc40000000021 */
[-C--:B------:R-:W-:Y:S02]  /*33a0*/  FFMA R110, R95, R68.reuse, R110 ;  /* 0x000000445f6e7223 */ /* 0x080fe4000000006e */
[----:B------:R-:W-:Y:S02]  /*33b0*/  FFMA R22, R93, R68, R22 ;  /* 0x000000445d167223 */ /* 0x000fe40000000016 */
[-C--:B---3--:R-:W-:Y:S02]  /*33c0*/  FFMA R25, R99, R72.reuse, R25 ;  /* 0x0000004863197223 */ /* 0x088fe40000000019 */
[----:B------:R-:W-:Y:S02]  /*33d0*/  FFMA R26, R93, R72, R26 ;  /* 0x000000485d1a7223 */ /* 0x000fe4000000001a */
[----:B------:R-:W-:Y:S02]  /*33e0*/  FFMA R24, R152, R35, R148 ;  /* 0x0000002398187223 */ /* 0x000fe40000000094 */
[----:B------:R-:W-:-:S02]  /*33f0*/  FFMA R154, R91, R70, R32 ;  /* 0x000000465b9a7223 */ /* 0x000fc40000000020 */
[-C--:B------:R-:W-:Y:S02]  /*3400*/  FFMA R144, R81, R70.reuse, R33 ;  /* 0x0000004651907223 */ /* 0x080fe40000000021 */
[----:B------:R-:W2:Y:S01]  /*3410*/  LDS.128 R32, [R9+0x2320] ;  /* 0x0023200009207984 */ /* 0x000ea20000000c00 */
[-C--:B------:R-:W-:Y:S02]  /*3420*/  FFMA R110, R88, R69.reuse, R110 ;  /* 0x00000045586e7223 */ /* 0x080fe4000000006e */
[----:B------:R-:W-:Y:S02]  /*3430*/  FFMA R22, R14, R69, R22 ;  /* 0x000000450e167223 */ /* 0x000fe40000000016 */
[-C--:B------:R-:W-:Y:S02]  /*3440*/  FFMA R25, R92, R73.reuse, R25 ;  /* 0x000000495c197223 */ /* 0x080fe40000000019 */
[----:B------:R-:W-:Y:S02]  /*3450*/  FFMA R26, R14, R73, R26 ;  /* 0x000000490e1a7223 */ /* 0x000fe4000000001a */
[----:B------:R-:W-:-:S02]  /*3460*/  FFMA R118, R85, R70, R110 ;  /* 0x0000004655767223 */ /* 0x000fc4000000006e */
[----:B------:R-:W-:Y:S02]  /*3470*/  FFMA R64, R89, R70, R22 ;  /* 0x0000004659407223 */ /* 0x000fe40000000016 */
[-C--:B------:R-:W-:Y:S02]  /*3480*/  FFMA R70, R91, R74.reuse, R25 ;  /* 0x0000004a5b467223 */ /* 0x080fe40000000019 */
[----:B------:R-:W-:Y:S02]  /*3490*/  FFMA R68, R89, R74, R26 ;  /* 0x0000004a59447223 */ /* 0x000fe4000000001a */
[----:B0-----:R-:W-:Y:S02]  /*34a0*/  FFMA R22, R99, R76, R24 ;  /* 0x0000004c63167223 */ /* 0x001fe40000000018 */
[----:B------:R-:W0:Y:S01]  /*34b0*/  LDS.128 R24, [R9+0x2360] ;  /* 0x0023600009187984 */ /* 0x000e220000000c00 */
[-C--:B------:R-:W-:Y:S02]  /*34c0*/  FFMA R106, R97, R72.reuse, R106 ;  /* 0x00000048616a7223 */ /* 0x080fe4000000006a */
[----:B------:R-:W-:-:S02]  /*34d0*/  FFMA R107, R95, R72, R107 ;  /* 0x000000485f6b7223 */ /* 0x000fc4000000006b */
[----:B------:R-:W-:Y:S02]  /*34e0*/  FFMA R20, R95, R76, R20 ;  /* 0x0000004c5f147223 */ /* 0x000fe40000000014 */
[-C--:B------:R-:W-:Y:S02]  /*34f0*/  FFMA R106, R90, R73.reuse, R106 ;  /* 0x000000495a6a7223 */ /* 0x080fe4000000006a */
[----:B------:R-:W-:Y:S02]  /*3500*/  FFMA R107, R88, R73, R107 ;  /* 0x00000049586b7223 */ /* 0x000fe4000000006b */
[-C--:B------:R-:W-:Y:S02]  /*3510*/  FFMA R22, R92, R77.reuse, R22 ;  /* 0x0000004d5c167223 */ /* 0x080fe40000000016 */
[----:B------:R-:W-:Y:S02]  /*3520*/  FFMA R20, R88, R77, R20 ;  /* 0x0000004d58147223 */ /* 0x000fe40000000014 */
[----:B------:R-:W-:-:S02]  /*3530*/  FFMA R106, R81, R74, R106 ;  /* 0x0000004a516a7223 */ /* 0x000fc4000000006a */
[----:B------:R-:W-:Y:S02]  /*3540*/  FFMA R122, R85, R74, R107 ;  /* 0x0000004a557a7223 */ /* 0x000fe4000000006b */
[----:B------:R-:W-:Y:S02]  /*3550*/  FFMA R19, R93, R76, R19 ;  /* 0x0000004c5d137223 */ /* 0x000fe40000000013 */
[-C--:B------:R-:W-:Y:S02]  /*3560*/  FFMA R156, R91, R78.reuse, R22 ;  /* 0x0000004e5b9c7223 */ /* 0x080fe40000000016 */
[----:B------:R-:W-:Y:S02]  /*3570*/  FFMA R74, R85, R78, R20 ;  /* 0x0000004e554a7223 */ /* 0x000fe40000000014 */
[----:B------:R-:W-:Y:S02]  /*3580*/  FFMA R105, R97, R76, R105 ;  /* 0x0000004c61697223 */ /* 0x000fe40000000069 */
[----:B-1----:R-:W-:-:S02]  /*3590*/  FFMA R20, R99, R40, R17 ;  /* 0x0000002863147223 */ /* 0x002fc40000000011 */
[-C--:B------:R-:W-:Y:S02]  /*35a0*/  FFMA R22, R95, R40.reuse, R16 ;  /* 0x000000285f167223 */ /* 0x080fe40000000010 */
[-C--:B------:R-:W-:Y:S02]  /*35b0*/  FFMA R19, R14, R77.reuse, R19 ;  /* 0x0000004d0e137223 */ /* 0x080fe40000000013 */
[----:B------:R-:W-:Y:S02]  /*35c0*/  FFMA R72, R90, R77, R105 ;  /* 0x0000004d5a487223 */ /* 0x000fe40000000069 */
[-C--:B------:R-:W-:Y:S02]  /*35d0*/  FFMA R20, R92, R41.reuse, R20 ;  /* 0x000000295c147223 */ /* 0x080fe40000000014 */
[----:B------:R-:W-:Y:S02]  /*35e0*/  FFMA R22, R88, R41, R22 ;  /* 0x0000002958167223 */ /* 0x000fe40000000016 */
[----:B------:R-:W-:-:S02]  /*35f0*/  FFMA R102, R97, R40, R102 ;  /* 0x0000002861667223 */ /* 0x000fc40000000066 */
[-C--:B------:R-:W-:Y:S02]  /*3600*/  FFMA R72, R81, R78.reuse, R72 ;  /* 0x0000004e51487223 */ /* 0x080fe40000000048 */
[----:B------:R-:W-:Y:S02]  /*3610*/  FFMA R110, R89, R78, R19 ;  /* 0x0000004e596e7223 */ /* 0x000fe40000000013 */
[----:B------:R-:W-:Y:S02]  /*3620*/  FFMA R40, R93, R40, R18 ;  /* 0x000000285d287223 */ /* 0x000fe40000000012 */
[----:B------:R-:W1:Y:S01]  /*3630*/  LDS.128 R16, [R9+0x23a0] ;  /* 0x0023a00009107984 */ /* 0x000e620000000c00 */
[-C--:B------:R-:W-:Y:S02]  /*3640*/  FFMA R78, R91, R42.reuse, R20 ;  /* 0x0000002a5b4e7223 */ /* 0x080fe40000000014 */
[----:B------:R-:W-:Y:S02]  /*3650*/  FFMA R140, R85, R42, R22 ;  /* 0x0000002a558c7223 */ /* 0x000fe40000000016 */
[----:B--2---:R-:W-:-:S02]  /*3660*/  FFMA R29, R99, R32, R21 ;  /* 0x00000020631d7223 */ /* 0x004fc40000000015 */
[----:B------:R-:W2:Y:S01]  /*3670*/  LDS.128 R20, [R9+0x23e0] ;  /* 0x0023e00009147984 */ /* 0x000ea20000000c00 */
[-C--:B0-----:R-:W-:Y:S02]  /*3680*/  FFMA R11, R99, R24.reuse, R11 ;  /* 0x00000018630b7223 */ /* 0x081fe4000000000b */
[-C--:B------:R-:W-:Y:S02]  /*3690*/  FFMA R98, R97, R24.reuse, R98 ;  /* 0x0000001861627223 */ /* 0x080fe40000000062 */
[-C--:B------:R-:W-:Y:S02]  /*36a0*/  FFMA R103, R95, R24.reuse, R103 ;  /* 0x000000185f677223 */ /* 0x080fe40000000067 */
[----:B------:R-:W-:Y:S02]  /*36b0*/  FFMA R87, R93, R24, R87 ;  /* 0x000000185d577223 */ /* 0x000fe40000000057 */
[----:B------:R-:W0:Y:S01]  /*36c0*/  LDS R24, [R10.X4+0x1620] ;  /* 0x001620000a187984 */ /* 0x000e220000004800 */
[----:B------:R-:W-:-:S02]  /*36d0*/  FFMA R40, R14, R41, R40 ;  /* 0x000000290e287223 */ /* 0x000fc40000000028 */
[-C--:B------:R-:W-:Y:S02]  /*36e0*/  FFMA R100, R97, R32.reuse, R100 ;  /* 0x0000002061647223 */ /* 0x080fe40000000064 */
[-C--:B------:R-:W-:Y:S02]  /*36f0*/  FFMA R104, R95, R32.reuse, R104 ;  /* 0x000000205f687223 */ /* 0x080fe40000000068 */
[----:B------:R-:W-:Y:S02]  /*3700*/  FFMA R108, R93, R32, R108 ;  /* 0x000000205d6c7223 */ /* 0x000fe4000000006c */
[----:B------:R-:W-:Y:S02]  /*3710*/  FFMA R76, R90, R41, R102 ;  /* 0x000000295a4c7223 */ /* 0x000fe40000000066 */
[----:B------:R-:W-:Y:S02]  /*3720*/  FFMA R102, R89, R42, R40 ;  /* 0x0000002a59667223 */ /* 0x000fe40000000028 */
[----:B------:R-:W-:-:S02]  /*3730*/  FFMA R29, R92, R33, R29 ;  /* 0x000000215c1d7223 */ /* 0x000fc4000000001d */
[-C--:B------:R-:W-:Y:S02]  /*3740*/  FFMA R100, R90, R33.reuse, R100 ;  /* 0x000000215a647223 */ /* 0x080fe40000000064 */
[-C--:B------:R-:W-:Y:S02]  /*3750*/  FFMA R32, R88, R33.reuse, R104 ;  /* 0x0000002158207223 */ /* 0x080fe40000000068 */
[----:B------:R-:W-:Y:S02]  /*3760*/  FFMA R40, R14, R33, R108 ;  /* 0x000000210e287223 */ /* 0x000fe4000000006c */
[----:B------:R-:W-:Y:S01]  /*3770*/  FFMA R98, R90, R25, R98 ;  /* 0x000000195a627223 */ /* 0x000fe20000000062 */
[----:B------:R-:W-:Y:S01]  /*3780*/  LDS R33, [R10.X4+0x1920] ;  /* 0x001920000a217984 */ /* 0x000fe20000004800 */
[----:B------:R-:W-:Y:S02]  /*3790*/  FFMA R76, R81, R42, R76 ;  /* 0x0000002a514c7223 */ /* 0x000fe4000000004c */
[----:B-1----:R-:W-:-:S02]  /*37a0*/  FFMA R15, R99, R16, R15 ;  /* 0x00000010630f7223 */ /* 0x002fc4000000000f */
        /* <DEDUP_REMOVED lines=8> */
[-C--:B------:R-:W-:Y:S02]  /*3830*/  FFMA R80, R95, R20.reuse, R80 ;  /* 0x000000145f507223 */ /* 0x080fe40000000050 */
[-C--:B------:R-:W-:Y:S02]  /*3840*/  FFMA R13, R99, R20.reuse, R13 ;  /* 0x00000014630d7223 */ /* 0x080fe4000000000d */
[----:B------:R-:W-:Y:S02]  /*3850*/  FFMA R112, R93, R20, R112 ;  /* 0x000000145d707223 */ /* 0x000fe40000000070 */
[----:B------:R-:W-:Y:S01]  /*3860*/  FFMA R17, R90, R21, R94 ;  /* 0x000000155a117223 */ /* 0x000fe2000000005e */
[----:B------:R-:W-:Y:S01]  /*3870*/  LDS R20, [R10.X4+0x1a20] ;  /* 0x001a20000a147984 */ /* 0x000fe20000004800 */
[----:B------:R-:W-:-:S02]  /*3880*/  FFMA R29, R91, R34, R29 ;  /* 0x000000225b1d7223 */ /* 0x000fc4000000001d */
[-C--:B------:R-:W-:Y:S02]  /*3890*/  FFMA R104, R81, R34.reuse, R100 ;  /* 0x0000002251687223 */ /* 0x080fe40000000064 */
[-C--:B------:R-:W-:Y:S02]  /*38a0*/  FFMA R32, R85, R34.reuse, R32 ;  /* 0x0000002255207223 */ /* 0x080fe40000000020 */
[----:B------:R-:W-:Y:S02]  /*38b0*/  FFMA R40, R89, R34, R40 ;  /* 0x0000002259287223 */ /* 0x000fe40000000028 */
[-C--:B------:R-:W-:Y:S02]  /*38c0*/  FFMA R11, R92, R25.reuse, R11 ;  /* 0x000000195c0b7223 */ /* 0x080fe4000000000b */
[-C--:B------:R-:W-:Y:S02]  /*38d0*/  FFMA R34, R88, R25.reuse, R103 ;  /* 0x0000001958227223 */ /* 0x080fe40000000067 */
[----:B------:R-:W-:-:S02]  /*38e0*/  FFMA R42, R14, R25, R87 ;  /* 0x000000190e2a7223 */ /* 0x000fc40000000057 */
[C---:B------:R-:W-:Y:S02]  /*38f0*/  FFMA R142, R81.reuse, R66, R109 ;  /* 0x00000042518e7223 */ /* 0x040fe4000000006d */
[C---:B------:R-:W-:Y:S02]  /*3900*/  FFMA R25, R81.reuse, R26, R98 ;  /* 0x0000001a51197223 */ /* 0x040fe40000000062 */
[-C--:B------:R-:W-:Y:S02]  /*3910*/  FFMA R16, R81, R18.reuse, R16 ;  /* 0x0000001251107223 */ /* 0x080fe40000000010 */
[----:B------:R-:W-:Y:S02]  /*3920*/  FFMA R96, R89, R18, R83 ;  /* 0x0000001259607223 */ /* 0x000fe40000000053 */
[-C--:B------:R-:W-:Y:S02]  /*3930*/  FFMA R13, R92, R21.reuse, R13 ;  /* 0x000000155c0d7223 */ /* 0x080fe4000000000d */
[----:B------:R-:W-:-:S02]  /*3940*/  FFMA R88, R88, R21, R80 ;  /* 0x0000001558587223 */ /* 0x000fc40000000050 */
[----:B------:R-:W-:Y:S02]  /*3950*/  FFMA R112, R14, R21, R112 ;  /* 0x000000150e707223 */ /* 0x000fe40000000070 */
[----:B------:R-:W-:Y:S01]  /*3960*/  FFMA R17, R81, R22, R17 ;  /* 0x0000001651117223 */ /* 0x000fe20000000011 */
[----:B------:R-:W-:Y:S01]  /*3970*/  LDS R21, [R10.X4+0x1800] ;  /* 0x001800000a157984 */ /* 0x000fe20000004800 */
[-C--:B0-----:R-:W-:Y:S02]  /*3980*/  FFMA R45, R24, R47.reuse, R82 ;  /* 0x0000002f182d7223 */ /* 0x081fe40000000052 */
[-C--:B------:R-:W-:Y:S01]  /*3990*/  FFMA R15, R91, R18.reuse, R15 ;  /* 0x000000125b0f7223 */ /* 0x080fe2000000000f */
[----:B------:R-:W0:Y:S01]  /*39a0*/  LDS.128 R80, [R9+0x2030] ;  /* 0x0020300009507984 */ /* 0x000e220000000c00 */
[----:B------:R-:W-:Y:S02]  /*39b0*/  FFMA R152, R85, R18, R101 ;  /* 0x0000001255987223 */ /* 0x000fe40000000065 */
[----:B------:R-:W-:Y:S01]  /*39c0*/  FFMA R41, R158, R47, R114 ;  /* 0x0000002f9e297223 */ /* 0x000fe20000000072 */
[----:B------:R-:W1:Y:S01]  /*39d0*/  LDS R18, [R10.X4+0x1a00] ;  /* 0x001a00000a127984 */ /* 0x000e620000004800 */
        /* <DEDUP_REMOVED lines=8> */
[C---:B------:R-:W-:Y:S02]  /*3a60*/  FFMA R49, R37.reuse, R31, R28 ;  /* 0x0000001f25317223 */ /* 0x040fe4000000001c */
[----:B------:R-:W-:Y:S02]  /*3a70*/  FFMA R117, R37, R51, R30 ;  /* 0x0000003325757223 */ /* 0x000fe4000000001e */
[C---:B------:R-:W-:Y:S02]  /*3a80*/  FFMA R66, R89.reuse, R66, R65 ;  /* 0x0000004259427223 */ /* 0x040fe40000000041 */
[----:B------:R-:W-:Y:S01]  /*3a90*/  FFMA R148, R89, R22, R112 ;  /* 0x0000001659947223 */ /* 0x000fe20000000070 */
[----:B------:R-:W-:Y:S01]  /*3aa0*/  LDS R65, [R10.X4+0x1d20] ;  /* 0x001d20000a417984 */ /* 0x000fe20000004800 */
[----:B------:R-:W-:-:S02]  /*3ab0*/  FFMA R13, R158, R19, R15 ;  /* 0x000000139e0d7223 */ /* 0x000fc4000000000f */
[C---:B------:R-:W-:Y:S01]  /*3ac0*/  FFMA R58, R24.reuse, R35, R104 ;  /* 0x00000023183a7223 */ /* 0x040fe20000000068 */
[----:B------:R-:W-:Y:S01]  /*3ad0*/  LDS R22, [R10.X4+0x1b00] ;  /* 0x001b00000a167984 */ /* 0x000fe20000004800 */
[----:B------:R-:W-:Y:S02]  /*3ae0*/  FFMA R16, R24, R19, R16 ;  /* 0x0000001318107223 */ /* 0x000fe40000000010 */
[C---:B------:R-:W-:Y:S02]  /*3af0*/  FFMA R125, R37.reuse, R47, R84 ;  /* 0x0000002f257d7223 */ /* 0x040fe40000000054 */
[C---:B------:R-:W-:Y:S02]  /*3b00*/  FFMA R92, R37.reuse, R79, R74 ;  /* 0x0000004f255c7223 */ /* 0x040fe4000000004a */
[----:B------:R-:W-:Y:S02]  /*3b10*/  FFMA R28, R37, R19, R152 ;  /* 0x00000013251c7223 */ /* 0x000fe40000000098 */
[----:B0-----:R-:W-:-:S02]  /*3b20*/  FFMA R41, R80, R21, R41 ;  /* 0x0000001550297223 */ /* 0x001fc40000000029 */
[----:B------:R-:W-:Y:S02]  /*3b30*/  FFMA R30, R37, R23, R88 ;  /* 0x00000017251e7223 */ /* 0x000fe40000000058 */
[----:B------:R-:W-:Y:S02]  /*3b40*/  FFMA R94, R123, R19, R96 ;  /* 0x000000137b5e7223 */ /* 0x000fe40000000060 */
[C---:B------:R-:W-:Y:S02]  /*3b50*/  FFMA R112, R158.reuse, R59, R56 ;  /* 0x0000003b9e707223 */ /* 0x040fe40000000038 */
[----:B------:R-:W-:Y:S02]  /*3b60*/  FFMA R78, R158, R43, R78 ;  /* 0x0000002b9e4e7223 */ /* 0x000fe4000000004e */
[C---:B------:R-:W-:Y:S02]  /*3b70*/  FFMA R98, R24.reuse, R79, R72 ;  /* 0x0000004f18627223 */ /* 0x040fe40000000048 */
[----:B------:R-:W-:-:S02]  /*3b80*/  FFMA R76, R24, R43, R76 ;  /* 0x0000002b184c7223 */ /* 0x000fc4000000004c */
[----:B------:R-:W-:Y:S02]  /*3b90*/  FFMA R15, R24, R27, R25 ;  /* 0x0000001b180f7223 */ /* 0x000fe40000000019 */
[C---:B------:R-:W-:Y:S01]  /*3ba0*/  FFMA R89, R37.reuse, R63, R60 ;  /* 0x0000003f25597223 */ /* 0x040fe2000000003c */
[----:B------:R-:W-:Y:S01]  /*3bb0*/  LDS R25, [R10.X4+0x1820] ;  /* 0x001820000a197984 */ /* 0x000fe20000004800 */
[C---:B------:R-:W-:Y:S02]  /*3bc0*/  FFMA R104, R37.reuse, R75, R122 ;  /* 0x0000004b25687223 */ /* 0x040fe4000000007a */
[----:B------:R-:W-:Y:S02]  /*3bd0*/  FFMA R74, R37, R43, R140 ;  /* 0x0000002b254a7223 */ /* 0x000fe4000000008c */
[C---:B------:R-:W-:Y:S02]  /*3be0*/  FFMA R47, R123.reuse, R47, R46 ;  /* 0x0000002f7b2f7223 */ /* 0x040fe4000000002e */
[----:B------:R-:W-:-:S02]  /*3bf0*/  FFMA R102, R123, R43, R102 ;  /* 0x0000002b7b667223 */ /* 0x000fc40000000066 */
[C---:B------:R-:W-:Y:S02]  /*3c00*/  FFMA R88, R123.reuse, R35, R40 ;  /* 0x000000237b587223 */ /* 0x040fe40000000028 */
[----:B------:R-:W-:Y:S02]  /*3c10*/  FFMA R90, R123, R27, R42 ;  /* 0x0000001b7b5a7223 */ /* 0x000fe4000000002a */
[----:B-1----:R-:W-:Y:S02]  /*3c20*/  FFMA R19, R18, R81, R41 ;  /* 0x0000005112137223 */ /* 0x002fe40000000029 */
[C---:B------:R-:W-:Y:S01]  /*3c30*/  FFMA R132, R158.reuse, R39, R132 ;  /* 0x000000279e847223 */ /* 0x040fe20000000084 */
[----:B------:R-:W0:Y:S01]  /*3c40*/  LDS.128 R40, [R9+0x20f0] ;  /* 0x0020f00009287984 */ /* 0x000e220000000c00 */
[----:B------:R-:W-:Y:S02]  /*3c50*/  FFMA R56, R158, R35, R29 ;  /* 0x000000239e387223 */ /* 0x000fe4000000001d */
[-C--:B------:R-:W-:Y:S01]  /*3c60*/  FFMA R120, R24, R39.reuse, R120 ;  /* 0x0000002718787223 */ /* 0x080fe20000000078 */
[----:B------:R-:W1:Y:S01]  /*3c70*/  LDS R29, [R10.X4+0x1900] ;  /* 0x001900000a1d7984 */ /* 0x000e620000004800 */
[----:B------:R-:W-:-:S02]  /*3c80*/  FFMA R119, R37, R39, R86 ;  /* 0x0000002725777223 */ /* 0x000fc40000000056 */
[C---:B------:R-:W-:Y:S01]  /*3c90*/  FFMA R113, R37.reuse, R55, R52 ;  /* 0x0000003725717223 */ /* 0x040fe20000000034 */
[----:B------:R-:W-:Y:S01]  /*3ca0*/  LDS.128 R84, [R9+0x2070] ;  /* 0x0020700009547984 */ /* 0x000fe20000000c00 */
[C---:B------:R-:W-:Y:S02]  /*3cb0*/  FFMA R72, R37.reuse, R59, R54 ;  /* 0x0000003b25487223 */ /* 0x040fe40000000036 */
[C---:B------:R-:W-:Y:S01]  /*3cc0*/  FFMA R95, R37.reuse, R67, R116 ;  /* 0x00000043255f7223 */ /* 0x040fe20000000074 */
[----:B------:R-:W-:Y:S01]  /*3cd0*/  LDS R52, [R10.X4+0x1f00] ;  /* 0x001f00000a347984 */ /* 0x000fe20000004800 */
[C---:B------:R-:W-:Y:S02]  /*3ce0*/  FFMA R103, R37.reuse, R71, R118 ;  /* 0x0000004725677223 */ /* 0x040fe40000000076 */
[C---:B------:R-:W-:Y:S01]  /*3cf0*/  FFMA R60, R37.reuse, R35, R32 ;  /* 0x00000023253c7223 */ /* 0x040fe20000000020 */
[----:B------:R-:W-:Y:S01]  /*3d00*/  LDS R54, [R10.X4+0x1f20] ;  /* 0x001f20000a367984 */ /* 0x000fe20000004800 */
[----:B------:R-:W-:-:S02]  /*3d10*/  FFMA R26, R37, R27, R34 ;  /* 0x0000001b251a7223 */ /* 0x000fc40000000022 */
[C---:B------:R-:W-:Y:S01]  /*3d20*/  FFMA R46, R123.reuse, R39, R38 ;  /* 0x000000277b2e7223 */ /* 0x040fe20000000026 */
[----:B------:R-:W-:Y:S01]  /*3d30*/  LDS R32, [R10.X4+0x1e00] ;  /* 0x001e00000a207984 */ /* 0x000fe20000004800 */
[----:B------:R-:W-:Y:S02]  /*3d40*/  FFMA R122, R123, R31, R36 ;  /* 0x0000001f7b7a7223 */ /* 0x000fe40000000024 */
[----:B------:R-:W-:Y:S01]  /*3d50*/  FFMA R108, R158, R75, R70 ;  /* 0x0000004b9e6c7223 */ /* 0x000fe20000000046 */
[----:B------:R-:W2:Y:S01]  /*3d60*/  LDS.128 R36, [R9+0x20b0] ;  /* 0x0020b00009247984 */ /* 0x000ea20000000c00 */
[C---:B------:R-:W-:Y:S02]  /*3d70*/  FFMA R124, R24.reuse, R31, R124 ;  /* 0x0000001f187c7223 */ /* 0x040fe4000000007c */
[C---:B------:R-:W-:Y:S01]  /*3d80*/  FFMA R69, R24.reuse, R51, R126 ;  /* 0x0000003318457223 */ /* 0x040fe2000000007e */
[----:B------:R-:W-:Y:S01]  /*3d90*/  LDS R34, [R10.X4+0x1e20] ;  /* 0x001e20000a227984 */ /* 0x000fe20000004800 */
[----:B------:R-:W-:-:S02]  /*3da0*/  FFMA R70, R24, R55, R128 ;  /* 0x0000003718467223 */ /* 0x000fc40000000080 */
[C---:B------:R-:W-:Y:S02]  /*3db0*/  FFMA R77, R24.reuse, R59, R130 ;  /* 0x0000003b184d7223 */ /* 0x040fe40000000082 */
[C---:B------:R-:W-:Y:S02]  /*3dc0*/  FFMA R97, R24.reuse, R67, R142 ;  /* 0x0000004318617223 */ /* 0x040fe4000000008e */
[C---:B------:R-:W-:Y:S02]  /*3dd0*/  FFMA R105, R24.reuse, R71, R144 ;  /* 0x0000004718697223 */ /* 0x040fe40000000090 */
[C---:B------:R-:W-:Y:S02]  /*3de0*/  FFMA R106, R24.reuse, R75, R106 ;  /* 0x0000004b186a7223 */ /* 0x040fe4000000006a */
[----:B------:R-:W-:Y:S02]  /*3df0*/  FFMA R17, R24, R23, R17 ;  /* 0x0000001718117223 */ /* 0x000fe40000000011 */
[----:B------:R-:W3:Y:S01]  /*3e00*/  LDS R24, [R10.X4+0x1b20] ;  /* 0x001b20000a187984 */ /* 0x000ee20000004800 */
[----:B------:R-:W-:-:S02]  /*3e10*/  FFMA R114, R158, R51, R136 ;  /* 0x000000339e727223 */ /* 0x000fc40000000088 */
[----:B------:R-:W-:Y:S02]  /*3e20*/  FFMA R121, R123, R51, R50 ;  /* 0x000000337b797223 */ /* 0x000fe40000000032 */
[----:B------:R-:W-:Y:S02]  /*3e30*/  FFMA R134, R158, R31, R134 ;  /* 0x0000001f9e867223 */ /* 0x000fe40000000086 */
[----:B0-----:R-:W-:Y:S02]  /*3e40*/  FFMA R69, R25, R40, R69 ;  /* 0x0000002819457223 */ /* 0x001fe40000000045 */
[C---:B------:R-:W-:Y:S02]  /*3e50*/  FFMA R45, R80.reuse, R25, R45 ;  /* 0x00000019502d7223 */ /* 0x040fe4000000002d */
[C---:B-1----:R-:W-:Y:S02]  /*3e60*/  FFMA R125, R80.reuse, R29, R125 ;  /* 0x0000001d507d7223 */ /* 0x042fe4000000007d */
[----:B------:R-:W-:-:S02]  /*3e70*/  FFMA R47, R80, R33, R47 ;  /* 0x00000021502f7223 */ /* 0x000fc4000000002f */
[-C--:B------:R-:W-:Y:S02]  /*3e80*/  FFMA R114, R21, R40.reuse, R114 ;  /* 0x0000002815727223 */ /* 0x080fe40000000072 */
[-C--:B------:R-:W-:Y:S02]  /*3e90*/  FFMA R117, R29, R40.reuse, R117 ;  /* 0x000000281d757223 */ /* 0x080fe40000000075 */
[----:B------:R-:W-:Y:S02]  /*3ea0*/  FFMA R121, R33, R40, R121 ;  /* 0x0000002821797223 */ /* 0x000fe40000000079 */
[----:B------:R-:W-:Y:S02]  /*3eb0*/  FFMA R69, R20, R41, R69 ;  /* 0x0000002914457223 */ /* 0x000fe40000000045 */
[-C--:B--2---:R-:W-:Y:S02]  /*3ec0*/  FFMA R49, R29, R36.reuse, R49 ;  /* 0x000000241d317223 */ /* 0x084fe40000000031 */
[----:B------:R-:W-:-:S02]  /*3ed0*/  FFMA R134, R21, R36, R134 ;  /* 0x0000002415867223 */ /* 0x000fc40000000086 */
[-C--:B------:R-:W-:Y:S02]  /*3ee0*/  FFMA R124, R25, R36.reuse, R124 ;  /* 0x00000024197c7223 */ /* 0x080fe4000000007c */
[----:B------:R-:W-:Y:S02]  /*3ef0*/  FFMA R122, R33, R36, R122 ;  /* 0x00000024217a7223 */ /* 0x000fe4000000007a */
[-C--:B------:R-:W-:Y:S02]  /*3f00*/  FFMA R45, R20, R81.reuse, R45 ;  /* 0x00000051142d7223 */ /* 0x080fe4000000002d */
[C---:B------:R-:W-:Y:S02]  /*3f10*/  FFMA R125, R22.reuse, R81, R125 ;  /* 0x00000051167d7223 */ /* 0x040fe4000000007d */
[----:B------:R-:W-:Y:S02]  /*3f20*/  FFMA R36, R22, R37, R49 ;  /* 0x0000002516247223 */ /* 0x000fe40000000031 */
[----:B------:R-:W-:-:S02]  /*3f30*/  FFMA R114, R18, R41, R114 ;  /* 0x0000002912727223 */ /* 0x000fc40000000072 */
[----:B------:R-:W-:Y:S02]  /*3f40*/  FFMA R117, R22, R41, R117 ;  /* 0x0000002916757223 */ /* 0x000fe40000000075 */
[C---:B---3--:R-:W-:Y:S02]  /*3f50*/  FFMA R47, R24.reuse, R81, R47 ;  /* 0x00000051182f7223 */ /* 0x048fe4000000002f */
[----:B------:R-:W-:Y:S02]  /*3f60*/  FFMA R121, R24, R41, R121 ;  /* 0x0000002918797223 */ /* 0x000fe40000000079 */
[-C--:B------:R-:W-:Y:S02]  /*3f70*/  FFMA R134, R18, R37.reuse, R134 ;  /* 0x0000002512867223 */ /* 0x080fe40000000086 */
[-C--:B------:R-:W-:Y:S02]  /*3f80*/  FFMA R124, R20, R37.reuse, R124 ;  /* 0x00000025147c7223 */ /* 0x080fe4000000007c */
[----:B------:R-:W-:-:S02]  /*3f90*/  FFMA R122, R24, R37, R122 ;  /* 0x00000025187a7223 */ /* 0x000fc4000000007a */
[----:B------:R-:W-:Y:S02]  /*3fa0*/  FFMA R19, R53, R82, R19 ;  /* 0x0000005235137223 */ /* 0x000fe40000000013 */
[C---:B------:R-:W-:Y:S02]  /*3fb0*/  FFMA R69, R57.reuse, R42, R69 ;  /* 0x0000002a39457223 */ /* 0x040fe40000000045 */
[-C--:B------:R-:W-:Y:S02]  /*3fc0*/  FFMA R45, R57, R82.reuse, R45 ;  /* 0x00000052392d7223 */ /* 0x080fe4000000002d */
[-C--:B------:R-:W-:Y:S02]  /*3fd0*/  FFMA R125, R61, R82.reuse, R125 ;  /* 0x000000523d7d7223 */ /* 0x080fe4000000007d */
[----:B------:R-:W-:Y:S02]  /*3fe0*/  FFMA R47, R65, R82, R47 ;  /* 0x00000052412f7223 */ /* 0x000fe4000000002f */
[----:B------:R-:W-:-:S02]  /*3ff0*/  FFMA R132, R21, R84, R132 ;  /* 0x0000005415847223 */ /* 0x000fc40000000084 */
[-C--:B------:R-:W-:Y:S02]  /*4000*/  FFMA R120, R25, R84.reuse, R120 ;  /* 0x0000005419787223 */ /* 0x080fe40000000078 */
[-C--:B------:R-:W-:Y:S02]  /*4010*/  FFMA R119, R29, R84.reuse, R119 ;  /* 0x000000541d777223 */ /* 0x080fe40000000077 */
[----:B------:R-:W-:Y:S02]  /*4020*/  FFMA R46, R33, R84, R46 ;  /* 0x00000054212e7223 */ /* 0x000fe4000000002e */
[----:B------:R-:W-:Y:S02]  /*4030*/  FFMA R36, R61, R38, R36 ;  /* 0x000000263d247223 */ /* 0x000fe40000000024 */
[-C--:B------:R-:W-:Y:S02]  /*4040*/  FFMA R114, R53, R42.reuse, R114 ;  /* 0x0000002a35727223 */ /* 0x080fe40000000072 */
[----:B------:R-:W-:-:S02]  /*4050*/  FFMA R117, R61, R42, R117 ;  /* 0x0000002a3d757223 */ /* 0x000fc40000000075 */
[----:B------:R-:W-:Y:S02]  /*4060*/  FFMA R121, R65, R42, R121 ;  /* 0x0000002a41797223 */ /* 0x000fe40000000079 */
[-C--:B------:R-:W-:Y:S02]  /*4070*/  FFMA R134, R53, R38.reuse, R134 ;  /* 0x0000002635867223 */ /* 0x080fe40000000086 */
[-C--:B------:R-:W-:Y:S02]  /*4080*/  FFMA R124, R57, R38.reuse, R124 ;  /* 0x00000026397c7223 */ /* 0x080fe4000000007c */
[----:B------:R-:W-:Y:S02]  /*4090*/  FFMA R122, R65, R38, R122 ;  /* 0x00000026417a7223 */ /* 0x000fe4000000007a */
[----:B------:R-:W-:Y:S02]  /*40a0*/  FFMA R14, R158, R23, R14 ;  /* 0x000000179e0e7223 */ /* 0x000fe4000000000e */
[----:B------:R-:W-:-:S02]  /*40b0*/  FFMA R111, R123, R75, R68 ;  /* 0x0000004b7b6f7223 */ /* 0x000fc40000000044 */
[C---:B------:R-:W-:Y:S02]  /*40c0*/  FFMA R96, R123.reuse, R23, R148 ;  /* 0x000000177b607223 */ /* 0x040fe40000000094 */
[C---:B------:R-:W-:Y:S02]  /*40d0*/  FFMA R99, R158.reuse, R67, R150 ;  /* 0x000000439e637223 */ /* 0x040fe40000000096 */
[----:B------:R-:W-:Y:S02]  /*40e0*/  FFMA R11, R158, R27, R11 ;  /* 0x0000001b9e0b7223 */ /* 0x000fe4000000000b */
[----:B------:R-:W-:Y:S02]  /*40f0*/  FFMA R101, R123, R67, R66 ;  /* 0x000000437b657223 */ /* 0x000fe40000000042 */
[----:B------:R-:W-:Y:S02]  /*4100*/  FFMA R23, R32, R83, R19 ;  /* 0x0000005320177223 */ /* 0x000fe40000000013 */
[----:B------:R-:W-:-:S02]  /*4110*/  FFMA R68, R34, R43, R69 ;  /* 0x0000002b22447223 */ /* 0x000fc40000000045 */
[----:B------:R-:W-:Y:S02]  /*4120*/  FFMA R93, R158, R63, R146 ;  /* 0x0000003f9e5d7223 */ /* 0x000fe40000000092 */
[C---:B------:R-:W-:Y:S02]  /*4130*/  FFMA R116, R123.reuse, R59, R48 ;  /* 0x0000003b7b747223 */ /* 0x040fe40000000030 */
[C---:B------:R-:W-:Y:S01]  /*4140*/  FFMA R115, R123.reuse, R63, R62 ;  /* 0x0000003f7b737223 */ /* 0x040fe2000000003e */
[----:B------:R-:W0:Y:S01]  /*4150*/  LDS.128 R48, [R9+0x2170] ;  /* 0x0021700009307984 */ /* 0x000e220000000c00 */
[----:B------:R-:W-:Y:S02]  /*4160*/  FFMA R109, R123, R71, R64 ;  /* 0x000000477b6d7223 */ /* 0x000fe40000000040 */
[-C--:B------:R-:W-:Y:S02]  /*4170*/  FFMA R27, R34, R83.reuse, R45 ;  /* 0x00000053221b7223 */ /* 0x080fe4000000002d */
[----:B------:R-:W-:-:S02]  /*4180*/  FFMA R19, R52, R83, R125 ;  /* 0x0000005334137223 */ /* 0x000fc4000000007d */
[-C--:B------:R-:W-:Y:S02]  /*4190*/  FFMA R132, R18, R85.reuse, R132 ;  /* 0x0000005512847223 */ /* 0x080fe40000000084 */
[-C--:B------:R-:W-:Y:S02]  /*41a0*/  FFMA R120, R20, R85.reuse, R120 ;  /* 0x0000005514787223 */ /* 0x080fe40000000078 */
[----:B------:R-:W-:Y:S02]  /*41b0*/  FFMA R119, R22, R85, R119 ;  /* 0x0000005516777223 */ /* 0x000fe40000000077 */
[-C--:B------:R-:W-:Y:S02]  /*41c0*/  FFMA R66, R32, R43.reuse, R114 ;  /* 0x0000002b20427223 */ /* 0x080fe40000000072 */
[-C--:B------:R-:W-:Y:S02]  /*41d0*/  FFMA R67, R52, R43.reuse, R117 ;  /* 0x0000002b34437223 */ /* 0x080fe40000000075 */
[----:B------:R-:W-:-:S02]  /*41e0*/  FFMA R69, R54, R43, R121 ;  /* 0x0000002b36457223 */ /* 0x000fc40000000079 */
[----:B------:R-:W-:Y:S01]  /*41f0*/  FFMA R118, R123, R55, R44 ;  /* 0x000000377b767223 */ /* 0x000fe2000000002c */
[----:B------:R-:W1:Y:S01]  /*4200*/  LDS.128 R40, [R9+0x21f0] ;  /* 0x0021f00009287984 */ /* 0x000e620000000c00 */
[----:B------:R-:W-:Y:S02]  /*4210*/  FFMA R83, R54, R83, R47 ;  /* 0x0000005336537223 */ /* 0x000fe4000000002f */
[----:B------:R-:W-:Y:S02]  /*4220*/  FFMA R85, R24, R85, R46 ;  /* 0x0000005518557223 */ /* 0x000fe4000000002e */
[-C--:B------:R-:W-:Y:S01]  /*4230*/  FFMA R63, R32, R39.reuse, R134 ;  /* 0x00000027203f7223 */ /* 0x080fe20000000086 */
[----:B------:R-:W2:Y:S01]  /*4240*/  LDS.128 R44, [R9+0x2130] ;  /* 0x00213000092c7984 */ /* 0x000ea20000000c00 */
[-C--:B------:R-:W-:Y:S02]  /*4250*/  FFMA R62, R34, R39.reuse, R124 ;  /* 0x00000027223e7223 */ /* 0x080fe4000000007c */
[----:B------:R-:W-:-:S02]  /*4260*/  FFMA R59, R52, R39, R36 ;  /* 0x00000027343b7223 */ /* 0x000fc40000000024 */
[----:B------:R-:W-:Y:S02]  /*4270*/  FFMA R64, R54, R39, R122 ;  /* 0x0000002736407223 */ /* 0x000fe4000000007a */
[----:B------:R-:W3:Y:S01]  /*4280*/  LDS.128 R36, [R9+0x21b0] ;  /* 0x0021b00009247984 */ /* 0x000ee20000000c00 */
[C---:B------:R-:W-:Y:S02]  /*4290*/  FFMA R73, R158.reuse, R55, R138 ;  /* 0x000000379e497223 */ /* 0x040fe4000000008a */
[-C--:B------:R-:W-:Y:S02]  /*42a0*/  FFMA R100, R158, R79.reuse, R156 ;  /* 0x0000004f9e647223 */ /* 0x080fe4000000009c */
[----:B------:R-:W-:Y:S02]  /*42b0*/  FFMA R110, R123, R79, R110 ;  /* 0x0000004f7b6e7223 */ /* 0x000fe4000000006e */
[-C--:B0-----:R-:W-:Y:S02]  /*42c0*/  FFMA R112, R21, R48.reuse, R112 ;  /* 0x0000003015707223 */ /* 0x081fe40000000070 */
[----:B------:R-:W-:-:S02]  /*42d0*/  FFMA R77, R25, R48, R77 ;  /* 0x00000030194d7223 */ /* 0x000fc4000000004d */
[-C--:B------:R-:W-:Y:S02]  /*42e0*/  FFMA R72, R29, R48.reuse, R72 ;  /* 0x000000301d487223 */ /* 0x080fe40000000048 */
[----:B------:R-:W-:Y:S02]  /*42f0*/  FFMA R116, R33, R48, R116 ;  /* 0x0000003021747223 */ /* 0x000fe40000000074 */
[-C--:B------:R-:W-:Y:S02]  /*4300*/  FFMA R112, R18, R49.reuse, R112 ;  /* 0x0000003112707223 */ /* 0x080fe40000000070 */
[-C--:B------:R-:W-:Y:S02]  /*4310*/  FFMA R77, R20, R49.reuse, R77 ;  /* 0x00000031144d7223 */ /* 0x080fe4000000004d */
[-C--:B------:R-:W-:Y:S02]  /*4320*/  FFMA R72, R22, R49.reuse, R72 ;  /* 0x0000003116487223 */ /* 0x080fe40000000048 */
[----:B------:R-:W-:-:S02]  /*4330*/  FFMA R116, R24, R49, R116 ;  /* 0x0000003118747223 */ /* 0x000fc40000000074 */
[-C--:B------:R-:W-:Y:S02]  /*4340*/  FFMA R132, R53, R86.reuse, R132 ;  /* 0x0000005635847223 */ /* 0x080fe40000000084 */
[----:B------:R-:W-:Y:S02]  /*4350*/  FFMA R120, R57, R86, R120 ;  /* 0x0000005639787223 */ /* 0x000fe40000000078 */
[-C--:B-1----:R-:W-:Y:S02]  /*4360*/  FFMA R99, R21, R40.reuse, R99 ;  /* 0x0000002815637223 */ /* 0x082fe40000000063 */
[-C--:B------:R-:W-:Y:S02]  /*4370*/  FFMA R95, R29, R40.reuse, R95 ;  /* 0x000000281d5f7223 */ /* 0x080fe4000000005f */
[----:B------:R-:W-:Y:S02]  /*4380*/  FFMA R97, R25, R40, R97 ;  /* 0x0000002819617223 */ /* 0x000fe40000000061 */
[----:B--2---:R-:W-:-:S02]  /*4390*/  FFMA R73, R21, R44, R73 ;  /* 0x0000002c15497223 */ /* 0x004fc40000000049 */
[----:B------:R-:W-:Y:S02]  /*43a0*/  FFMA R70, R25, R44, R70 ;  /* 0x0000002c19467223 */ /* 0x000fe40000000046 */
[----:B------:R-:W-:Y:S02]  /*43b0*/  FFMA R101, R33, R40, R101 ;  /* 0x0000002821657223 */ /* 0x000fe40000000065 */
[----:B------:R-:W-:Y:S02]  /*43c0*/  FFMA R113, R29, R44, R113 ;  /* 0x0000002c1d717223 */ /* 0x000fe40000000071 */
[-C--:B---3--:R-:W-:Y:S02]  /*43d0*/  FFMA R93, R21, R36.reuse, R93 ;  /* 0x00000024155d7223 */ /* 0x088fe4000000005d */
[-C--:B------:R-:W-:Y:S02]  /*43e0*/  FFMA R91, R25, R36.reuse, R91 ;  /* 0x00000024195b7223 */ /* 0x080fe4000000005b */
[----:B------:R-:W-:-:S02]  /*43f0*/  FFMA R89, R29, R36, R89 ;  /* 0x000000241d597223 */ /* 0x000fc40000000059 */
[C---:B------:R-:W-:Y:S02]  /*4400*/  FFMA R118, R33.reuse, R44, R118 ;  /* 0x0000002c21767223 */ /* 0x040fe40000000076 */
[----:B------:R-:W-:Y:S02]  /*4410*/  FFMA R115, R33, R36, R115 ;  /* 0x0000002421737223 */ /* 0x000fe40000000073 */
[-C--:B------:R-:W-:Y:S02]  /*4420*/  FFMA R99, R18, R41.reuse, R99 ;  /* 0x0000002912637223 */ /* 0x080fe40000000063 */
[----:B------:R-:W-:Y:S02]  /*4430*/  FFMA R95, R22, R41, R95 ;  /* 0x00000029165f7223 */ /* 0x000fe4000000005f */
[-C--:B------:R-:W-:Y:S02]  /*4440*/  FFMA R73, R18, R45.reuse, R73 ;  /* 0x0000002d12497223 */ /* 0x080fe40000000049 */
[----:B------:R-:W-:-:S02]  /*4450*/  FFMA R70, R20, R45, R70 ;  /* 0x0000002d14467223 */ /* 0x000fc40000000046 */
[-C--:B------:R-:W-:Y:S02]  /*4460*/  FFMA R93, R18, R37.reuse, R93 ;  /* 0x00000025125d7223 */ /* 0x080fe4000000005d */
[-C--:B------:R-:W-:Y:S02]  /*4470*/  FFMA R91, R20, R37.reuse, R91 ;  /* 0x00000025145b7223 */ /* 0x080fe4000000005b */
[----:B------:R-:W-:Y:S02]  /*4480*/  FFMA R89, R22, R37, R89 ;  /* 0x0000002516597223 */ /* 0x000fe40000000059 */
[-C--:B------:R-:W-:Y:S02]  /*4490*/  FFMA R97, R20, R41.reuse, R97 ;  /* 0x0000002914617223 */ /* 0x080fe40000000061 */
[----:B------:R-:W-:Y:S02]  /*44a0*/  FFMA R101, R24, R41, R101 ;  /* 0x0000002918657223 */ /* 0x000fe40000000065 */
        /* <DEDUP_REMOVED lines=22> */
[-C--:B------:R-:W-:Y:S02]  /*4610*/  FFMA R31, R34, R87.reuse, R120 ;  /* 0x00000057221f7223 */ /* 0x080fe40000000078 */
[-C--:B------:R-:W-:Y:S02]  /*4620*/  FFMA R35, R52, R87.reuse, R119 ;  /* 0x0000005734237223 */ /* 0x080fe40000000077 */
[----:B------:R-:W-:-:S02]  /*4630*/  FFMA R87, R54, R87, R85 ;  /* 0x0000005736577223 */ /* 0x000fc40000000055 */
[-C--:B------:R-:W-:Y:S02]  /*4640*/  FFMA R72, R32, R51.reuse, R112 ;  /* 0x0000003320487223 */ /* 0x080fe40000000070 */
[-C--:B------:R-:W-:Y:S02]  /*4650*/  FFMA R77, R34, R51.reuse, R77 ;  /* 0x00000033224d7223 */ /* 0x080fe4000000004d */
[-C--:B------:R-:W-:Y:S02]  /*4660*/  FFMA R79, R52, R51.reuse, R79 ;  /* 0x00000033344f7223 */ /* 0x080fe4000000004f */
[----:B------:R-:W-:Y:S02]  /*4670*/  FFMA R81, R54, R51, R116 ;  /* 0x0000003336517223 */ /* 0x000fe40000000074 */
[----:B------:R-:W-:Y:S01]  /*4680*/  FFMA R95, R32, R43, R99 ;  /* 0x0000002b205f7223 */ /* 0x000fe20000000063 */
[----:B------:R-:W0:Y:S01]  /*4690*/  LDS.128 R48, [R9+0x2270] ;  /* 0x0022700009307984 */ /* 0x000e220000000c00 */
[----:B------:R-:W-:-:S02]  /*46a0*/  FFMA R107, R158, R71, R154 ;  /* 0x000000479e6b7223 */ /* 0x000fc4000000009a */
[C---:B------:R-:W-:Y:S02]  /*46b0*/  FFMA R70, R32.reuse, R47, R73 ;  /* 0x0000002f20467223 */ /* 0x040fe40000000049 */
[-C--:B------:R-:W-:Y:S02]  /*46c0*/  FFMA R85, R32, R39.reuse, R93 ;  /* 0x0000002720557223 */ /* 0x080fe4000000005d */
[C---:B------:R-:W-:Y:S02]  /*46d0*/  FFMA R89, R34.reuse, R39, R91 ;  /* 0x0000002722597223 */ /* 0x040fe4000000005b */
[-C--:B------:R-:W-:Y:S02]  /*46e0*/  FFMA R97, R34, R43.reuse, R97 ;  /* 0x0000002b22617223 */ /* 0x080fe40000000061 */
[-C--:B------:R-:W-:Y:S02]  /*46f0*/  FFMA R99, R52, R43.reuse, R40 ;  /* 0x0000002b34637223 */ /* 0x080fe40000000028 */
[----:B------:R-:W-:-:S02]  /*4700*/  FFMA R101, R54, R43, R101 ;  /* 0x0000002b36657223 */ /* 0x000fc40000000065 */
[-C--:B------:R-:W-:Y:S01]  /*4710*/  FFMA R73, R34, R47.reuse, R44 ;  /* 0x0000002f22497223 */ /* 0x080fe2000000002c */
[----:B------:R-:W1:Y:S01]  /*4720*/  LDS.128 R40, [R9+0x22f0] ;  /* 0x0022f00009287984 */ /* 0x000e620000000c00 */
[-C--:B------:R-:W-:Y:S02]  /*4730*/  FFMA R71, R52, R47.reuse, R113 ;  /* 0x0000002f34477223 */ /* 0x080fe40000000071 */
[----:B------:R-:W-:Y:S02]  /*4740*/  FFMA R75, R54, R47, R118 ;  /* 0x0000002f364b7223 */ /* 0x000fe40000000076 */
[-C--:B------:R-:W-:Y:S01]  /*4750*/  FFMA R91, R52, R39.reuse, R36 ;  /* 0x00000027345b7223 */ /* 0x080fe20000000024 */
[----:B------:R-:W2:Y:S01]  /*4760*/  LDS.128 R44, [R9+0x2230] ;  /* 0x00223000092c7984 */ /* 0x000ea20000000c00 */
[----:B------:R-:W-:-:S03]  /*4770*/  FFMA R93, R54, R39, R115 ;  /* 0x00000027365d7223 */ /* 0x000fc60000000073 */
[----:B------:R-:W3:Y:S01]  /*4780*/  LDS.128 R36, [R9+0x22b0] ;  /* 0x0022b00009247984 */ /* 0x000ee20000000c00 */
[-C--:B0-----:R-:W-:Y:S02]  /*4790*/  FFMA R108, R21, R48.reuse, R108 ;  /* 0x00000030156c7223 */ /* 0x081fe4000000006c */
[-C--:B------:R-:W-:Y:S02]  /*47a0*/  FFMA R106, R25, R48.reuse, R106 ;  /* 0x00000030196a7223 */ /* 0x080fe4000000006a */
[-C--:B------:R-:W-:Y:S02]  /*47b0*/  FFMA R104, R29, R48.reuse, R104 ;  /* 0x000000301d687223 */ /* 0x080fe40000000068 */
[----:B------:R-:W-:Y:S02]  /*47c0*/  FFMA R111, R33, R48, R111 ;  /* 0x00000030216f7223 */ /* 0x000fe4000000006f */
[-C--:B------:R-:W-:Y:S02]  /*47d0*/  FFMA R108, R18, R49.reuse, R108 ;  /* 0x00000031126c7223 */ /* 0x080fe4000000006c */
[----:B------:R-:W-:-:S02]  /*47e0*/  FFMA R106, R20, R49, R106 ;  /* 0x00000031146a7223 */ /* 0x000fc4000000006a */
[-C--:B------:R-:W-:Y:S02]  /*47f0*/  FFMA R104, R22, R49.reuse, R104 ;  /* 0x0000003116687223 */ /* 0x080fe40000000068 */
[----:B------:R-:W-:Y:S02]  /*4800*/  FFMA R111, R24, R49, R111 ;  /* 0x00000031186f7223 */ /* 0x000fe4000000006f */
[-C--:B-1----:R-:W-:Y:S02]  /*4810*/  FFMA R76, R25, R40.reuse, R76 ;  /* 0x00000028194c7223 */ /* 0x082fe4000000004c */
[-C--:B------:R-:W-:Y:S02]  /*4820*/  FFMA R74, R29, R40.reuse, R74 ;  /* 0x000000281d4a7223 */ /* 0x080fe4000000004a */
[C---:B------:R-:W-:Y:S02]  /*4830*/  FFMA R78, R21.reuse, R40, R78 ;  /* 0x00000028154e7223 */ /* 0x040fe4000000004e */
[----:B--2---:R-:W-:-:S02]  /*4840*/  FFMA R107, R21, R44, R107 ;  /* 0x0000002c156b7223 */ /* 0x004fc4000000006b */
[----:B------:R-:W-:Y:S02]  /*4850*/  FFMA R103, R29, R44, R103 ;  /* 0x0000002c1d677223 */ /* 0x000fe40000000067 */
[-C--:B---3--:R-:W-:Y:S02]  /*4860*/  FFMA R100, R21, R36.reuse, R100 ;  /* 0x0000002415647223 */ /* 0x088fe40000000064 */
[-C--:B------:R-:W-:Y:S02]  /*4870*/  FFMA R98, R25, R36.reuse, R98 ;  /* 0x0000002419627223 */ /* 0x080fe40000000062 */
[-C--:B------:R-:W-:Y:S02]  /*4880*/  FFMA R92, R29, R36.reuse, R92 ;  /* 0x000000241d5c7223 */ /* 0x080fe4000000005c */
[C---:B------:R-:W-:Y:S02]  /*4890*/  FFMA R110, R33.reuse, R36, R110 ;  /* 0x00000024216e7223 */ /* 0x040fe4000000006e */
        /* <DEDUP_REMOVED lines=9> */
[-C--:B------:R-:W-:Y:S02]  /*4930*/  FFMA R92, R22, R37.reuse, R92 ;  /* 0x00000025165c7223 */ /* 0x080fe4000000005c */
[----:B------:R-:W-:Y:S02]  /*4940*/  FFMA R110, R24, R37, R110 ;  /* 0x00000025186e7223 */ /* 0x000fe4000000006e */
[-C--:B------:R-:W-:Y:S02]  /*4950*/  FFMA R78, R18, R41.reuse, R78 ;  /* 0x00000029124e7223 */ /* 0x080fe4000000004e */
        /* <DEDUP_REMOVED lines=19> */
[----:B------:R-:W-:Y:S02]  /*4a90*/  FFMA R74, R34, R43, R76 ;  /* 0x0000002b224a7223 */ /* 0x000fe4000000004c */
[C---:B------:R-:W-:Y:S02]  /*4aa0*/  FFMA R103, R32.reuse, R47, R107 ;  /* 0x0000002f20677223 */ /* 0x040fe4000000006b */
[-C--:B------:R-:W-:Y:S02]  /*4ab0*/  FFMA R111, R32, R51.reuse, R108 ;  /* 0x00000033206f7223 */ /* 0x080fe4000000006c */
[-C--:B------:R-:W-:Y:S02]  /*4ac0*/  FFMA R113, R34, R51.reuse, R106 ;  /* 0x0000003322717223 */ /* 0x080fe4000000006a */
[-C--:B------:R-:W-:Y:S02]  /*4ad0*/  FFMA R115, R52, R51.reuse, R104 ;  /* 0x0000003334737223 */ /* 0x080fe40000000068 */
[----:B------:R-:W-:-:S02]  /*4ae0*/  FFMA R117, R54, R51, R50 ;  /* 0x0000003336757223 */ /* 0x000fc40000000032 */
[-C--:B------:R-:W-:Y:S01]  /*4af0*/  FFMA R119, R32, R39.reuse, R100 ;  /* 0x0000002720777223 */ /* 0x080fe20000000064 */
[----:B------:R-:W0:Y:S01]  /*4b00*/  LDS.128 R48, [R9+0x2370] ;  /* 0x0023700009307984 */ /* 0x000e220000000c00 */
[-C--:B------:R-:W-:Y:S02]  /*4b10*/  FFMA R121, R34, R39.reuse, R98 ;  /* 0x0000002722797223 */ /* 0x080fe40000000062 */
[-C--:B------:R-:W-:Y:S02]  /*4b20*/  FFMA R123, R52, R39.reuse, R92 ;  /* 0x00000027347b7223 */ /* 0x080fe4000000005c */
[----:B------:R-:W-:Y:S02]  /*4b30*/  FFMA R80, R54, R39, R110 ;  /* 0x0000002736507223 */ /* 0x000fe4000000006e */
[-C--:B------:R-:W-:Y:S01]  /*4b40*/  FFMA R125, R32, R43.reuse, R78 ;  /* 0x0000002b207d7223 */ /* 0x080fe2000000004e */
[----:B------:R-:W1:Y:S01]  /*4b50*/  LDS.128 R36, [R9+0x23b0] ;  /* 0x0023b00009247984 */ /* 0x000e620000000c00 */
[----:B------:R-:W-:-:S02]  /*4b60*/  FFMA R76, R52, R43, R40 ;  /* 0x0000002b344c7223 */ /* 0x000fc40000000028 */
[----:B------:R-:W-:Y:S02]  /*4b70*/  FFMA R82, R54, R43, R102 ;  /* 0x0000002b36527223 */ /* 0x000fe40000000066 */
[-C--:B------:R-:W-:Y:S01]  /*4b80*/  FFMA R105, R34, R47.reuse, R105 ;  /* 0x0000002f22697223 */ /* 0x080fe20000000069 */
[----:B------:R-:W2:Y:S01]  /*4b90*/  LDS.128 R40, [R9+0x23f0] ;  /* 0x0023f00009287984 */ /* 0x000ea20000000c00 */
[-C--:B------:R-:W-:Y:S02]  /*4ba0*/  FFMA R107, R52, R47.reuse, R44 ;  /* 0x0000002f346b7223 */ /* 0x080fe4000000002c */
[----:B------:R-:W-:Y:S02]  /*4bb0*/  FFMA R109, R54, R47, R109 ;  /* 0x0000002f366d7223 */ /* 0x000fe4000000006d */
[----:B------:R-:W3:Y:S01]  /*4bc0*/  LDS.128 R44, [R9+0x2330] ;  /* 0x00233000092c7984 */ /* 0x000ee20000000c00 */
[-C--:B0-----:R-:W-:Y:S02]  /*4bd0*/  FFMA R11, R21, R48.reuse, R11 ;  /* 0x00000030150b7223 */ /* 0x081fe4000000000b */
[----:B------:R-:W-:-:S02]  /*4be0*/  FFMA R15, R25, R48, R15 ;  /* 0x00000030190f7223 */ /* 0x000fc4000000000f */
[-C--:B------:R-:W-:Y:S02]  /*4bf0*/  FFMA R26, R29, R48.reuse, R26 ;  /* 0x000000301d1a7223 */ /* 0x080fe4000000001a */
[----:B------:R-:W-:Y:S02]  /*4c00*/  FFMA R90, R33, R48, R90 ;  /* 0x00000030215a7223 */ /* 0x000fe4000000005a */
[-C--:B-1----:R-:W-:Y:S02]  /*4c10*/  FFMA R13, R21, R36.reuse, R13 ;  /* 0x00000024150d7223 */ /* 0x082fe4000000000d */
[-C--:B------:R-:W-:Y:S02]  /*4c20*/  FFMA R16, R25, R36.reuse, R16 ;  /* 0x0000002419107223 */ /* 0x080fe40000000010 */
[----:B------:R-:W-:Y:S02]  /*4c30*/  FFMA R28, R29, R36, R28 ;  /* 0x000000241d1c7223 */ /* 0x000fe4000000001c */
[----:B--2---:R-:W-:-:S02]  /*4c40*/  FFMA R14, R21, R40, R14 ;  /* 0x00000028150e7223 */ /* 0x004fc4000000000e */
[-C--:B------:R-:W-:Y:S02]  /*4c50*/  FFMA R17, R25, R40.reuse, R17 ;  /* 0x0000002819117223 */ /* 0x080fe40000000011 */
[----:B------:R-:W-:Y:S02]  /*4c60*/  FFMA R30, R29, R40, R30 ;  /* 0x000000281d1e7223 */ /* 0x000fe4000000001e */
[-C--:B---3--:R-:W-:Y:S02]  /*4c70*/  FFMA R56, R21, R44.reuse, R56 ;  /* 0x0000002c15387223 */ /* 0x088fe40000000038 */
[-C--:B------:R-:W-:Y:S02]  /*4c80*/  FFMA R58, R25, R44.reuse, R58 ;  /* 0x0000002c193a7223 */ /* 0x080fe4000000003a */
[-C--:B------:R-:W-:Y:S02]  /*4c90*/  FFMA R60, R29, R44.reuse, R60 ;  /* 0x0000002c1d3c7223 */ /* 0x080fe4000000003c */
[----:B------:R-:W-:-:S02]  /*4ca0*/  FFMA R88, R33, R44, R88 ;  /* 0x0000002c21587223 */ /* 0x000fc40000000058 */
[C---:B------:R-:W-:Y:S02]  /*4cb0*/  FFMA R94, R33.reuse, R36, R94 ;  /* 0x00000024215e7223 */ /* 0x040fe4000000005e */
[----:B------:R-:W-:Y:S02]  /*4cc0*/  FFMA R96, R33, R40, R96 ;  /* 0x0000002821607223 */ /* 0x000fe40000000060 */
[-C--:B------:R-:W-:Y:S02]  /*4cd0*/  FFMA R11, R18, R49.reuse, R11 ;  /* 0x00000031120b7223 */ /* 0x080fe4000000000b */
[-C--:B------:R-:W-:Y:S02]  /*4ce0*/  FFMA R15, R20, R49.reuse, R15 ;  /* 0x00000031140f7223 */ /* 0x080fe4000000000f */
[----:B------:R-:W-:Y:S02]  /*4cf0*/  FFMA R26, R22, R49, R26 ;  /* 0x00000031161a7223 */ /* 0x000fe4000000001a */
        /* <DEDUP_REMOVED lines=8> */
[-C--:B------:R-:W-:Y:S02]  /*4d80*/  FFMA R60, R22, R45.reuse, R60 ;  /* 0x0000002d163c7223 */ /* 0x080fe4000000003c */
[C---:B------:R-:W-:Y:S02]  /*4d90*/  FFMA R88, R24.reuse, R45, R88 ;  /* 0x0000002d18587223 */ /* 0x040fe40000000058 */
[C---:B------:R-:W-:Y:S02]  /*4da0*/  FFMA R90, R24.reuse, R49, R90 ;  /* 0x00000031185a7223 */ /* 0x040fe4000000005a */
[C---:B------:R-:W-:Y:S02]  /*4db0*/  FFMA R94, R24.reuse, R37, R94 ;  /* 0x00000025185e7223 */ /* 0x040fe4000000005e */
[----:B------:R-:W-:-:S02]  /*4dc0*/  FFMA R96, R24, R41, R96 ;  /* 0x0000002918607223 */ /* 0x000fc40000000060 */
[-C--:B------:R-:W-:Y:S02]  /*4dd0*/  FFMA R11, R53, R50.reuse, R11 ;  /* 0x00000032350b7223 */ /* 0x080fe4000000000b */
[-C--:B------:R-:W-:Y:S02]  /*4de0*/  FFMA R15, R57, R50.reuse, R15 ;  /* 0x00000032390f7223 */ /* 0x080fe4000000000f */
[----:B------:R-:W-:Y:S02]  /*4df0*/  FFMA R26, R61, R50, R26 ;  /* 0x000000323d1a7223 */ /* 0x000fe4000000001a */
[-C--:B------:R-:W-:Y:S02]  /*4e00*/  FFMA R13, R53, R38.reuse, R13 ;  /* 0x00000026350d7223 */ /* 0x080fe4000000000d */
        /* <DEDUP_REMOVED lines=10> */
[C---:B------:R-:W-:Y:S02]  /*4eb0*/  FFMA R38, R65.reuse, R38, R94 ;  /* 0x0000002641267223 */ /* 0x040fe4000000005e */
        /* <DEDUP_REMOVED lines=16> */
[----:B------:R-:W-:Y:S01]  /*4fc0*/  FFMA R127, R54, R43, R42 ;  /* 0x0000002b367f7223 */ /* 0x000fe2000000002a */
[----:B------:R-:W-:Y:S01]  /*4fd0*/  @P0 CALL.REL.NOINC `(.L_x_0) ;  /* 0x0000001000000944 */ /* 0x000fe20003c00000 */
[----:B------:R-:W-:Y:S05]  /*4fe0*/  BRA `(.L_x_1) ;  /* 0xffffb45000007947 */ /* 0x000fea000383ffff */
.L_x_0:
[----:B------:R-:W-:Y:S02]  /*4ff0*/  SHF.R.S32.HI R7, RZ, 0x5, R0 ;  /* 0x00000005ff077819 */ /* 0x000fe40000011400 */
[----:B------:R-:W-:Y:S02]  /*5000*/  FMNMX R19, RZ, R19, !PT ;  /* 0x00000013ff137209 */ /* 0x000fe40007800000 */
[----:B------:R-:W-:Y:S01]  /*5010*/  FMNMX R9, RZ, R66, !PT ;  /* 0x00000042ff097209 */ /* 0x000fe20007800000 */
[----:B------:R-:W-:Y:S01]  /*5020*/  IMAD R8, R7, 0x31000, R8 ;  /* 0x0003100007087824 */ /* 0x000fe200078e0208 */
[----:B------:R-:W-:Y:S02]  /*5030*/  FMNMX R7, RZ, R64, !PT ;  /* 0x00000040ff077209 */ /* 0x000fe40007800000 */
[----:B------:R-:W-:-:S02]  /*5040*/  FMNMX R17, RZ, R68, !PT ;  /* 0x00000044ff117209 */ /* 0x000fc40007800000 */
[----:B------:R-:W-:Y:S02]  /*5050*/  IADD3 R3, R3, R8, RZ ;  /* 0x0000000803037210 */ /* 0x000fe40007ffe0ff */
[----:B------:R-:W-:Y:S02]  /*5060*/  FMNMX R23, RZ, R23, !PT ;  /* 0x00000017ff177209 */ /* 0x000fe40007800000 */
[----:B------:R-:W-:Y:S02]  /*5070*/  LEA R3, R4, R3, 0x4 ;  /* 0x0000000304037211 */ /* 0x000fe400078e20ff */
[----:B------:R-:W-:Y:S02]  /*5080*/  FMNMX R21, RZ, R78, !PT ;  /* 0x0000004eff157209 */ /* 0x000fe40007800000 */
[----:B------:R-:W-:Y:S01]  /*5090*/  FMNMX R11, RZ, R11, !PT ;  /* 0x0000000bff0b7209 */ /* 0x000fe20007800000 */
[----:B------:R-:W-:Y:S01]  /*50a0*/  IMAD R2, R6, 0x70, R3 ;  /* 0x0000007006027824 */ /* 0x000fe200078e0203 */
[----:B------:R-:W-:-:S02]  /*50b0*/  FMNMX R15, RZ, R15, !PT ;  /* 0x0000000fff0f7209 */ /* 0x000fc40007800000 */
[----:B------:R-:W-:Y:S01]  /*50c0*/  FMNMX R27, RZ, R27, !PT ;  /* 0x0000001bff1b7209 */ /* 0x000fe20007800000 */
[----:B------:R-:W-:Y:S01]  /*50d0*/  IMAD.WIDE R2, R2, R5, c[0x0][0x170] ;  /* 0x00005c0002027625 */ /* 0x000fe200078e0205 */
[----:B------:R-:W-:Y:S02]  /*50e0*/  FMNMX R5, RZ, R62, !PT ;  /* 0x0000003eff057209 */ /* 0x000fe40007800000 */
[----:B------:R-:W-:Y:S02]  /*50f0*/  FMNMX R83, RZ, R83, !PT ;  /* 0x00000053ff537209 */ /* 0x000fe40007800000 */
[----:B------:R0:W-:Y:S01]  /*5100*/  STG.E [R2.64+0x700], R19 ;  /* 0x0007001302007986 */ /* 0x0001e2000c101904 */
[----:B------:R-:W-:Y:S02]  /*5110*/  FMNMX R55, RZ, R55, !PT ;  /* 0x00000037ff377209 */ /* 0x000fe40007800000 */
[----:B------:R-:W-:Y:S01]  /*5120*/  FMNMX R31, RZ, R31, !PT ;  /* 0x0000001fff1f7209 */ /* 0x000fe20007800000 */
[----:B------:R1:W-:Y:S01]  /*5130*/  STG.E [R2.64+0x18820], R5 ;  /* 0x0188200502007986 */ /* 0x0003e2000c101904 */
[----:B------:R-:W-:-:S02]  /*5140*/  FMNMX R35, RZ, R35, !PT ;  /* 0x00000023ff237209 */ /* 0x000fc40007800000 */
[----:B------:R-:W-:Y:S01]  /*5150*/  FMNMX R87, RZ, R87, !PT ;  /* 0x00000057ff577209 */ /* 0x000fe20007800000 */
[----:B------:R2:W-:Y:S01]  /*5160*/  STG.E [R2.64+0x18f20], R7 ;  /* 0x018f200702007986 */ /* 0x0005e2000c101904 */
[----:B------:R-:W-:Y:S02]  /*5170*/  FMNMX R63, RZ, R63, !PT ;  /* 0x0000003fff3f7209 */ /* 0x000fe40007800000 */
[----:B------:R-:W-:Y:S01]  /*5180*/  FMNMX R59, RZ, R59, !PT ;  /* 0x0000003bff3b7209 */ /* 0x000fe20007800000 */
[----:B------:R3:W-:Y:S01]  /*5190*/  STG.E [R2.64+0x24c00], R9 ;  /* 0x024c000902007986 */ /* 0x0007e2000c101904 */
[----:B0-----:R-:W-:Y:S02]  /*51a0*/  FMNMX R19, RZ, R70, !PT ;  /* 0x00000046ff137209 */ /* 0x001fe40007800000 */
[----:B------:R-:W-:Y:S01]  /*51b0*/  FMNMX R67, RZ, R67, !PT ;  /* 0x00000043ff437209 */ /* 0x000fe20007800000 */
[----:B------:R0:W-:Y:S01]  /*51c0*/  STG.E [R2.64+0x24c20], R17 ;  /* 0x024c201102007986 */ /* 0x0001e2000c101904 */
[----:B-1----:R-:W-:-:S02]  /*51d0*/  FMNMX R5, RZ, R72, !PT ;  /* 0x00000048ff057209 */ /* 0x002fc40007800000 */
[----:B------:R-:W-:Y:S01]  /*51e0*/  FMNMX R69, RZ, R69, !PT ;  /* 0x00000045ff457209 */ /* 0x000fe20007800000 */
[----:B------:R1:W-:Y:S01]  /*51f0*/  STG.E [R2.64+0x31000], R19 ;  /* 0x0310001302007986 */ /* 0x0003e2000c101904 */
[----:B--2---:R-:W-:Y:S02]  /*5200*/  FMNMX R7, RZ, R74, !PT ;  /* 0x0000004aff077209 */ /* 0x004fe40007800000 */
[----:B------:R-:W-:Y:S01]  /*5210*/  FMNMX R73, RZ, R73, !PT ;  /* 0x00000049ff497209 */ /* 0x000fe20007800000 */
[----:B------:R2:W-:Y:S01]  /*5220*/  STG.E [R2.64+0x3d400], R5 ;  /* 0x03d4000502007986 */ /* 0x0005e2000c101904 */
[----:B---3--:R-:W-:Y:S02]  /*5230*/  FMNMX R9, RZ, R76, !PT ;  /* 0x0000004cff097209 */ /* 0x008fe40007800000 */
[----:B------:R-:W-:Y:S01]  /*5240*/  FMNMX R71, RZ, R71, !PT ;  /* 0x00000047ff477209 */ /* 0x000fe20007800000 */
[----:B------:R-:W-:Y:S01]  /*5250*/  STG.E [R2.64], R23 ;  /* 0x0000001702007986 */ /* 0x000fe2000c101904 */
[----:B0-----:R-:W-:-:S02]  /*5260*/  FMNMX R17, RZ, R82, !PT ;  /* 0x00000052ff117209 */ /* 0x001fc40007800000 */
[----:B------:R-:W-:Y:S01]  /*5270*/  FMNMX R75, RZ, R75, !PT ;  /* 0x0000004bff4b7209 */ /* 0x000fe20007800000 */
[----:B------:R-:W-:Y:S01]  /*5280*/  STG.E [R2.64+0x86c20], R7 ;  /* 0x086c200702007986 */ /* 0x000fe2000c101904 */
[----:B-1----:R-:W-:Y:S02]  /*5290*/  FMNMX R19, RZ, R84, !PT ;  /* 0x00000054ff137209 */ /* 0x002fe40007800000 */
[----:B------:R-:W-:Y:S01]  /*52a0*/  FMNMX R77, RZ, R77, !PT ;  /* 0x0000004dff4d7209 */ /* 0x000fe20007800000 */
[----:B------:R-:W-:Y:S01]  /*52b0*/  STG.E [R2.64+0x87300], R9 ;  /* 0x0873000902007986 */ /* 0x000fe2000c101904 */
[----:B--2---:R-:W-:Y:S02]  /*52c0*/  FMNMX R5, RZ, R80, !PT ;  /* 0x00000050ff057209 */ /* 0x004fe40007800000 */
[----:B------:R-:W-:Y:S01]  /*52d0*/  FMNMX R79, RZ, R79, !PT ;  /* 0x0000004fff4f7209 */ /* 0x000fe20007800000 */
[----:B------:R-:W-:Y:S01]  /*52e0*/  STG.E [R2.64+0x87320], R17 ;  /* 0x0873201102007986 */ /* 0x000fe2000c101904 */
[----:B------:R-:W-:-:S02]  /*52f0*/  FMNMX R81, RZ, R81, !PT ;  /* 0x00000051ff517209 */ /* 0x000fc40007800000 */
[----:B------:R-:W-:Y:S01]  /*5300*/  FMNMX R85, RZ, R85, !PT ;  /* 0x00000055ff557209 */ /* 0x000fe20007800000 */
[----:B------:R0:W-:Y:S01]  /*5310*/  STG.E [R2.64+0x7af20], R5 ;  /* 0x07af200502007986 */ /* 0x0001e2000c101904 */
[----:B------:R-:W-:Y:S02]  /*5320*/  FMNMX R89, RZ, R89, !PT ;  /* 0x00000059ff597209 */ /* 0x000fe40007800000 */
[----:B------:R-:W-:Y:S01]  /*5330*/  FMNMX R91, RZ, R91, !PT ;  /* 0x0000005bff5b7209 */ /* 0x000fe20007800000 */
[----:B------:R1:W-:Y:S01]  /*5340*/  STG.E [R2.64+0x93000], R19 ;  /* 0x0930001302007986 */ /* 0x0003e2000c101904 */
[----:B------:R-:W-:Y:S02]  /*5350*/  FMNMX R93, RZ, R93, !PT ;  /* 0x0000005dff5d7209 */ /* 0x000fe40007800000 */
[----:B------:R-:W-:Y:S01]  /*5360*/  FMNMX R95, RZ, R95, !PT ;  /* 0x0000005fff5f7209 */ /* 0x000fe20007800000 */
[----:B------:R-:W-:Y:S01]  /*5370*/  STG.E [R2.64+0x93700], R21 ;  /* 0x0937001502007986 */ /* 0x000fe2000c101904 */
[----:B------:R-:W-:-:S02]  /*5380*/  FMNMX R97, RZ, R97, !PT ;  /* 0x00000061ff617209 */ /* 0x000fc40007800000 */
[----:B------:R-:W-:Y:S01]  /*5390*/  FMNMX R99, RZ, R99, !PT ;  /* 0x00000063ff637209 */ /* 0x000fe20007800000 */
[----:B------:R-:W-:Y:S01]  /*53a0*/  STG.E [R2.64+0x9f400], R11 ;  /* 0x09f4000b02007986 */ /* 0x000fe2000c101904 */
[----:B0-----:R-:W-:Y:S02]  /*53b0*/  FMNMX R5, RZ, R86, !PT ;  /* 0x00000056ff057209 */ /* 0x001fe40007800000 */
[----:B------:R-:W-:Y:S01]  /*53c0*/  FMNMX R101, RZ, R101, !PT ;  /* 0x00000065ff657209 */ /* 0x000fe20007800000 */
[----:B------:R-:W-:Y:S01]  /*53d0*/  STG.E [R2.64+0x9f420], R15 ;  /* 0x09f4200f02007986 */ /* 0x000fe2000c101904 */
[----:B------:R-:W-:Y:S02]  /*53e0*/  FMNMX R103, RZ, R103, !PT ;  /* 0x00000067ff677209 */ /* 0x000fe40007800000 */
[----:B------:R-:W-:Y:S01]  /*53f0*/  FMNMX R105, RZ, R105, !PT ;  /* 0x00000069ff697209 */ /* 0x000fe20007800000 */
[----:B------:R0:W-:Y:S01]  /*5400*/  STG.E [R2.64+0x93020], R5 ;  /* 0x0930200502007986 */ /* 0x0001e2000c101904 */
[----:B------:R-:W-:-:S02]  /*5410*/  FMNMX R107, RZ, R107, !PT ;  /* 0x0000006bff6b7209 */ /* 0x000fc40007800000 */
[----:B------:R-:W-:Y:S01]  /*5420*/  FMNMX R109, RZ, R109, !PT ;  /* 0x0000006dff6d7209 */ /* 0x000fe20007800000 */
[----:B------:R-:W-:Y:S01]  /*5430*/  STG.E [R2.64+0x20], R27 ;  /* 0x0000201b02007986 */ /* 0x000fe2000c101904 */
[----:B------:R-:W-:Y:S02]  /*5440*/  FMNMX R111, RZ, R111, !PT ;  /* 0x0000006fff6f7209 */ /* 0x000fe40007800000 */
[----:B------:R-:W-:Y:S01]  /*5450*/  FMNMX R113, RZ, R113, !PT ;  /* 0x00000071ff717209 */ /* 0x000fe20007800000 */
[----:B------:R-:W-:Y:S01]  /*5460*/  STG.E [R2.64+0x720], R83 ;  /* 0x0007205302007986 */ /* 0x000fe2000c101904 */
[----:B------:R-:W-:Y:S02]  /*5470*/  FMNMX R115, RZ, R115, !PT ;  /* 0x00000073ff737209 */ /* 0x000fe40007800000 */
[----:B------:R-:W-:Y:S01]  /*5480*/  FMNMX R117, RZ, R117, !PT ;  /* 0x00000075ff757209 */ /* 0x000fe20007800000 */
[----:B------:R-:W-:Y:S01]  /*5490*/  STG.E [R2.64+0xc400], R55 ;  /* 0x00c4003702007986 */ /* 0x000fe2000c101904 */
        /* <DEDUP_REMOVED lines=13> */
[----:B-1----:R-:W-:Y:S01]  /*5570*/  FMNMX R19, RZ, R98, !PT ;  /* 0x00000062ff137209 */ /* 0x002fe20007800000 */
[----:B------:R-:W-:Y:S01]  /*5580*/  STG.E [R2.64+0x18f00], R59 ;  /* 0x018f003b02007986 */ /* 0x000fe2000c101904 */
[----:B0-----:R-:W-:Y:S02]  /*5590*/  FMNMX R5, RZ, R100, !PT ;  /* 0x00000064ff057209 */ /* 0x001fe40007800000 */
[----:B------:R-:W-:Y:S01]  /*55a0*/  FMNMX R11, RZ, R14, !PT ;  /* 0x0000000eff0b7209 */ /* 0x000fe20007800000 */
[----:B------:R-:W-:Y:S01]  /*55b0*/  STG.E [R2.64+0x25300], R67 ;  /* 0x0253004302007986 */ /* 0x000fe2000c101904 */
[----:B------:R-:W-:-:S02]  /*55c0*/  FMNMX R15, RZ, R96, !PT ;  /* 0x00000060ff0f7209 */ /* 0x000fc40007800000 */
[----:B------:R-:W-:Y:S01]  /*55d0*/  FMNMX R21, RZ, R102, !PT ;  /* 0x00000066ff157209 */ /* 0x000fe20007800000 */
[----:B------:R-:W-:Y:S01]  /*55e0*/  STG.E [R2.64+0x25320], R69 ;  /* 0x0253204502007986 */ /* 0x000fe2000c101904 */
[----:B------:R-:W-:-:S03]  /*55f0*/  FMNMX R127, RZ, R127, !PT ;  /* 0x0000007fff7f7209 */ /* 0x000fc60007800000 */
[----:B------:R-:W-:Y:S04]  /*5600*/  STG.E [R2.64+0x31020], R73 ;  /* 0x0310204902007986 */ /* 0x000fe8000c101904 */
        /* <DEDUP_REMOVED lines=35> */
[----:B------:R-:W-:Y:S01]  /*5840*/  STG.E [R2.64+0xb8320], R127 ;  /* 0x0b83207f02007986 */ /* 0x000fe2000c101904 */
[----:B------:R-:W-:Y:S05]  /*5850*/  EXIT ;  /* 0x000000000000794d */ /* 0x000fea0003800000 */
.L_x_2:
[----:B------:R-:W-:-:S00]  /*5860*/  BRA `(.L_x_2) ;  /* 0xfffffff000007947 */ /* 0x000fc0000383ffff */
[----:B------:R-:W-:-:S00]  /*5870*/  NOP ;  /* 0x0000000000007918 */ /* 0x000fc00000000000 */
        /* <DEDUP_REMOVED lines=8> */
.L_x_3:


//--------------------- .nv.shared.candidate4     --------------------------
	.section	.nv.shared.candidate4,"aw",@nobits
	.align	4
.nv.shared.candidate4:
	.zero		12288
